	.target	sm_100a

	.elftype	@"ET_EXEC"


//--------------------- .note.nv.tkinfo           --------------------------
	.section	.note.nv.tkinfo,"",@"SHT_NOTE"
	.sectionflags	@"SHF_NOTE_NV_TKINFO"
	.tkinfo
        /*0018*/ 	.word	0x00000002
        /*0030*/ 	.string	""
        /*0030*/ 	.string	"ptxas"
        /*0030*/ 	.string	"Cuda compilation tools, release 13.0, V13.0.88"
        /*0030*/ 	.string	"Build cuda_13.0.r13.0/compiler.36424714_0"
        /*0030*/ 	.string	"-arch sm_100a -m 64 "



//--------------------- .note.nv.cuinfo           --------------------------
	.section	.note.nv.cuinfo,"",@"SHT_NOTE"
	.sectionflags	@"SHF_NOTE_NV_CUINFO"
        /*0018*/ 	.short	0x0002
        /*001a*/ 	.short	0x0064
        /*001c*/ 	.short	0x0082
	.zero		2


//--------------------- .nv.info                  --------------------------
	.section	.nv.info,"",@"SHT_CUDA_INFO"
	.align	4


	//----- nvinfo : EIATTR_REGCOUNT
	.align		4
        /*0000*/ 	.byte	0x04, 0x2f
        /*0002*/ 	.short	(.L_19 - .L_18)
	.align		4
.L_18:
        /*0004*/ 	.word	index@(_ZN7cutlass13device_kernelINS_4gemm6kernel13GemmUniversalIN4cute5tupleIJiiiiEEENS1_10collective13CollectiveMmaINS1_35MainloopSm100TmaUmmaWarpSpecializedILi4ELi2ELi4ENS5_IJNS4_1CILi2EEESB_NSA_ILi1EEEEEEEENS5_IJNSA_ILi128EEESF_NSA_ILi64EEEEEENS_6half_tENS5_IJSC_llEEESI_SJ_NS4_8TiledMMAINS4_8MMA_AtomIJNS4_26SM100_MMA_F16BF16_2x1SM_SSISI_SI_fLi128ELi128ELNS4_4UMMA5MajorE1ELSO_1ELNSN_7ScaleInE0ELSP_0EEEEEENS4_6LayoutINS5_IJSC_SC_SC_EEENS5_IJNSA_ILi0EEESU_SU_EEEEENS5_IJNS4_10UnderscoreESX_SX_EEEEENS4_28SM100_TMA_2SM_LOAD_MULTICASTENS4_14ComposedLayoutINS4_7SwizzleILi3ELi4ELi3EEENS4_18smem_ptr_flag_bitsILi16EEENSS_INS5_IJSG_NSA_ILi8EEEEEENS5_IJSC_SG_EEEEEEEvNS4_8identityENS4_18SM100_TMA_2SM_LOADES1A_vS1B_EENS_8epilogue10collective18CollectiveEpilogueINS1E_23Sm100TmaWarpSpecializedILi4ELi2ELi16ELb1ELb0EEEJNS5_IJSG_SF_SG_EEENS5_IJNSS_ISG_SC_EENSS_INS5_IJNSA_ILi16EEESB_EEES18_EEEEESI_NS5_IJlSC_lEEESI_S1P_NS1E_6fusion15FusionCallbacksIS1I_NS1Q_17LinearCombinationISI_fSI_fLNS_15FloatRoundStyleE2EEES1J_S1O_JEEENS4_5SM1004TMEM4LOAD26SM100_TMEM_LOAD_32dp32b16xENS4_13SM90_TMA_LOADENS11_INS12_ILi1ELi4ELi3EEES15_NSS_INS5_IJS16_S1L_EEENS5_IJS1L_SC_EEEEEEENS4_39AutoVectorizingCopyWithAssumedAlignmentILi128EEENS4_14SM90_TMA_STOREES25_S27_S27_EEEvvEEEEvNT_6ParamsE)
        /*0008*/ 	.word	0x0000005b


	//----- nvinfo : EIATTR_FRAME_SIZE
	.align		4
.L_19:
        /*000c*/ 	.byte	0x04, 0x11
        /*000e*/ 	.short	(.L_21 - .L_20)
	.align		4
.L_20:
        /*0010*/ 	.word	index@($__internal_2_$__cuda_sm10x_tcgen05_guardrail_trap_unallocated_columns_being_dealloced)
        /*0014*/ 	.word	0x00000000


	//----- nvinfo : EIATTR_FRAME_SIZE
	.align		4
.L_21:
        /*0018*/ 	.byte	0x04, 0x11
        /*001a*/ 	.short	(.L_23 - .L_22)
	.align		4
.L_22:
        /*001c*/ 	.word	index@($__internal_1_$__cuda_sm10x_tcgen05_guardrail_trap_phase_invalid_during_alloc)
        /*0020*/ 	.word	0x00000000


	//----- nvinfo : EIATTR_FRAME_SIZE
	.align		4
.L_23:
        /*0024*/ 	.byte	0x04, 0x11
        /*0026*/ 	.short	(.L_25 - .L_24)
	.align		4
.L_24:
        /*0028*/ 	.word	index@($__internal_0_$__cuda_sm10x_tcgen05_guardrail_trap_col_being_dealloced_not_returned_by_alloc)
        /*002c*/ 	.word	0x00000000


	//----- nvinfo : EIATTR_FRAME_SIZE
	.align		4
.L_25:
        /*0030*/ 	.byte	0x04, 0x11
        /*0032*/ 	.short	(.L_27 - .L_26)
	.align		4
.L_26:
        /*0034*/ 	.word	index@(_ZN7cutlass13device_kernelINS_4gemm6kernel13GemmUniversalIN4cute5tupleIJiiiiEEENS1_10collective13CollectiveMmaINS1_35MainloopSm100TmaUmmaWarpSpecializedILi4ELi2ELi4ENS5_IJNS4_1CILi2EEESB_NSA_ILi1EEEEEEEENS5_IJNSA_ILi128EEESF_NSA_ILi64EEEEEENS_6half_tENS5_IJSC_llEEESI_SJ_NS4_8TiledMMAINS4_8MMA_AtomIJNS4_26SM100_MMA_F16BF16_2x1SM_SSISI_SI_fLi128ELi128ELNS4_4UMMA5MajorE1ELSO_1ELNSN_7ScaleInE0ELSP_0EEEEEENS4_6LayoutINS5_IJSC_SC_SC_EEENS5_IJNSA_ILi0EEESU_SU_EEEEENS5_IJNS4_10UnderscoreESX_SX_EEEEENS4_28SM100_TMA_2SM_LOAD_MULTICASTENS4_14ComposedLayoutINS4_7SwizzleILi3ELi4ELi3EEENS4_18smem_ptr_flag_bitsILi16EEENSS_INS5_IJSG_NSA_ILi8EEEEEENS5_IJSC_SG_EEEEEEEvNS4_8identityENS4_18SM100_TMA_2SM_LOADES1A_vS1B_EENS_8epilogue10collective18CollectiveEpilogueINS1E_23Sm100TmaWarpSpecializedILi4ELi2ELi16ELb1ELb0EEEJNS5_IJSG_SF_SG_EEENS5_IJNSS_ISG_SC_EENSS_INS5_IJNSA_ILi16EEESB_EEES18_EEEEESI_NS5_IJlSC_lEEESI_S1P_NS1E_6fusion15FusionCallbacksIS1I_NS1Q_17LinearCombinationISI_fSI_fLNS_15FloatRoundStyleE2EEES1J_S1O_JEEENS4_5SM1004TMEM4LOAD26SM100_TMEM_LOAD_32dp32b16xENS4_13SM90_TMA_LOADENS11_INS12_ILi1ELi4ELi3EEES15_NSS_INS5_IJS16_S1L_EEENS5_IJS1L_SC_EEEEEEENS4_39AutoVectorizingCopyWithAssumedAlignmentILi128EEENS4_14SM90_TMA_STOREES25_S27_S27_EEEvvEEEEvNT_6ParamsE)
        /*0038*/ 	.word	0x00000000


	//----- nvinfo : EIATTR_MIN_STACK_SIZE
	.align		4
.L_27:
        /*003c*/ 	.byte	0x04, 0x12
        /*003e*/ 	.short	(.L_29 - .L_28)
	.align		4
.L_28:
        /*0040*/ 	.word	index@(_ZN7cutlass13device_kernelINS_4gemm6kernel13GemmUniversalIN4cute5tupleIJiiiiEEENS1_10collective13CollectiveMmaINS1_35MainloopSm100TmaUmmaWarpSpecializedILi4ELi2ELi4ENS5_IJNS4_1CILi2EEESB_NSA_ILi1EEEEEEEENS5_IJNSA_ILi128EEESF_NSA_ILi64EEEEEENS_6half_tENS5_IJSC_llEEESI_SJ_NS4_8TiledMMAINS4_8MMA_AtomIJNS4_26SM100_MMA_F16BF16_2x1SM_SSISI_SI_fLi128ELi128ELNS4_4UMMA5MajorE1ELSO_1ELNSN_7ScaleInE0ELSP_0EEEEEENS4_6LayoutINS5_IJSC_SC_SC_EEENS5_IJNSA_ILi0EEESU_SU_EEEEENS5_IJNS4_10UnderscoreESX_SX_EEEEENS4_28SM100_TMA_2SM_LOAD_MULTICASTENS4_14ComposedLayoutINS4_7SwizzleILi3ELi4ELi3EEENS4_18smem_ptr_flag_bitsILi16EEENSS_INS5_IJSG_NSA_ILi8EEEEEENS5_IJSC_SG_EEEEEEEvNS4_8identityENS4_18SM100_TMA_2SM_LOADES1A_vS1B_EENS_8epilogue10collective18CollectiveEpilogueINS1E_23Sm100TmaWarpSpecializedILi4ELi2ELi16ELb1ELb0EEEJNS5_IJSG_SF_SG_EEENS5_IJNSS_ISG_SC_EENSS_INS5_IJNSA_ILi16EEESB_EEES18_EEEEESI_NS5_IJlSC_lEEESI_S1P_NS1E_6fusion15FusionCallbacksIS1I_NS1Q_17LinearCombinationISI_fSI_fLNS_15FloatRoundStyleE2EEES1J_S1O_JEEENS4_5SM1004TMEM4LOAD26SM100_TMEM_LOAD_32dp32b16xENS4_13SM90_TMA_LOADENS11_INS12_ILi1ELi4ELi3EEES15_NSS_INS5_IJS16_S1L_EEENS5_IJS1L_SC_EEEEEEENS4_39AutoVectorizingCopyWithAssumedAlignmentILi128EEENS4_14SM90_TMA_STOREES25_S27_S27_EEEvvEEEEvNT_6ParamsE)
        /*0044*/ 	.word	0x00000000
.L_29:


//--------------------- .nv.compat                --------------------------
	.section	.nv.compat,"",@"SHT_CUDA_COMPAT_INFO"
	.align	4
        /*0000*/ 	.byte	0x02, 0x09, 0x01, 0x00, 0x02, 0x02, 0x02, 0x00, 0x02, 0x05, 0x05, 0x00, 0x03, 0x07, 0x01, 0x01
        /*0010*/ 	.byte	0x02, 0x03, 0x01, 0x00, 0x02, 0x06, 0x01, 0x00, 0x04, 0x0b, 0x08, 0x00, 0x09, 0x00, 0x00, 0x00
        /*0020*/ 	.byte	0x00, 0x00, 0x00, 0x00


//--------------------- .nv.info._ZN7cutlass13device_kernelINS_4gemm6kernel13GemmUniversalIN4cute5tupleIJiiiiEEENS1_10collective13CollectiveMmaINS1_35MainloopSm100TmaUmmaWarpSpecializedILi4ELi2ELi4ENS5_IJNS4_1CILi2EEESB_NSA_ILi1EEEEEEEENS5_IJNSA_ILi128EEESF_NSA_ILi64EEEEEENS_6half_tENS5_IJSC_llEEESI_SJ_NS4_8TiledMMAINS4_8MMA_AtomIJNS4_26SM100_MMA_F16BF16_2x1SM_SSISI_SI_fLi128ELi128ELNS4_4UMMA5MajorE1ELSO_1ELNSN_7ScaleInE0ELSP_0EEEEEENS4_6LayoutINS5_IJSC_SC_SC_EEENS5_IJNSA_ILi0EEESU_SU_EEEEENS5_IJNS4_10UnderscoreESX_SX_EEEEENS4_28SM100_TMA_2SM_LOAD_MULTICASTENS4_14ComposedLayoutINS4_7SwizzleILi3ELi4ELi3EEENS4_18smem_ptr_flag_bitsILi16EEENSS_INS5_IJSG_NSA_ILi8EEEEEENS5_IJSC_SG_EEEEEEEvNS4_8identityENS4_18SM100_TMA_2SM_LOADES1A_vS1B_EENS_8epilogue10collective18CollectiveEpilogueINS1E_23Sm100TmaWarpSpecializedILi4ELi2ELi16ELb1ELb0EEEJNS5_IJSG_SF_SG_EEENS5_IJNSS_ISG_SC_EENSS_INS5_IJNSA_ILi16EEESB_EEES18_EEEEESI_NS5_IJlSC_lEEESI_S1P_NS1E_6fusion15FusionCallbacksIS1I_NS1Q_17LinearCombinationISI_fSI_fLNS_15FloatRoundStyleE2EEES1J_S1O_JEEENS4_5SM1004TMEM4LOAD26SM100_TMEM_LOAD_32dp32b16xENS4_13SM90_TMA_LOADENS11_INS12_ILi1ELi4ELi3EEES15_NSS_INS5_IJS16_S1L_EEENS5_IJS1L_SC_EEEEEEENS4_39AutoVectorizingCopyWithAssumedAlignmentILi128EEENS4_14SM90_TMA_STOREES25_S27_S27_EEEvvEEEEvNT_6ParamsE --------------------------
	.section	.nv.info._ZN7cutlass13device_kernelINS_4gemm6kernel13GemmUniversalIN4cute5tupleIJiiiiEEENS1_10collective13CollectiveMmaINS1_35MainloopSm100TmaUmmaWarpSpecializedILi4ELi2ELi4ENS5_IJNS4_1CILi2EEESB_NSA_ILi1EEEEEEEENS5_IJNSA_ILi128EEESF_NSA_ILi64EEEEEENS_6half_tENS5_IJSC_llEEESI_SJ_NS4_8TiledMMAINS4_8MMA_AtomIJNS4_26SM100_MMA_F16BF16_2x1SM_SSISI_SI_fLi128ELi128ELNS4_4UMMA5MajorE1ELSO_1ELNSN_7ScaleInE0ELSP_0EEEEEENS4_6LayoutINS5_IJSC_SC_SC_EEENS5_IJNSA_ILi0EEESU_SU_EEEEENS5_IJNS4_10UnderscoreESX_SX_EEEEENS4_28SM100_TMA_2SM_LOAD_MULTICASTENS4_14ComposedLayoutINS4_7SwizzleILi3ELi4ELi3EEENS4_18smem_ptr_flag_bitsILi16EEENSS_INS5_IJSG_NSA_ILi8EEEEEENS5_IJSC_SG_EEEEEEEvNS4_8identityENS4_18SM100_TMA_2SM_LOADES1A_vS1B_EENS_8epilogue10collective18CollectiveEpilogueINS1E_23Sm100TmaWarpSpecializedILi4ELi2ELi16ELb1ELb0EEEJNS5_IJSG_SF_SG_EEENS5_IJNSS_ISG_SC_EENSS_INS5_IJNSA_ILi16EEESB_EEES18_EEEEESI_NS5_IJlSC_lEEESI_S1P_NS1E_6fusion15FusionCallbacksIS1I_NS1Q_17LinearCombinationISI_fSI_fLNS_15FloatRoundStyleE2EEES1J_S1O_JEEENS4_5SM1004TMEM4LOAD26SM100_TMEM_LOAD_32dp32b16xENS4_13SM90_TMA_LOADENS11_INS12_ILi1ELi4ELi3EEES15_NSS_INS5_IJS16_S1L_EEENS5_IJS1L_SC_EEEEEEENS4_39AutoVectorizingCopyWithAssumedAlignmentILi128EEENS4_14SM90_TMA_STOREES25_S27_S27_EEEvvEEEEvNT_6ParamsE,"",@"SHT_CUDA_INFO"
	.sectionflags	@""
	.align	4


	//----- nvinfo : EIATTR_CUDA_API_VERSION
	.align		4
        /*0000*/ 	.byte	0x04, 0x37
        /*0002*/ 	.short	(.L_31 - .L_30)
.L_30:
        /*0004*/ 	.word	0x00000082


	//----- nvinfo : EIATTR_KPARAM_INFO
	.align		4
.L_31:
        /*0008*/ 	.byte	0x04, 0x17
        /*000a*/ 	.short	(.L_33 - .L_32)
.L_32:
        /*000c*/ 	.word	0x00000000
        /*0010*/ 	.short	0x0000
        /*0012*/ 	.short	0x0000
        /*0014*/ 	.byte	0x00, 0xf0, 0x01, 0x20


	//----- nvinfo : EIATTR_AT_ENTRY_FRAGMENTS
	.align		4
.L_33:
        /*0018*/ 	.byte	0x04, 0x4f
        /*001a*/ 	.short	(.L_35 - .L_34)


	//   ....[0]....
.L_34:
        /*001c*/ 	.word	0x00000007


	//----- nvinfo : EIATTR_RESERVED_SMEM_USED
	.align		4
.L_35:
        /*0020*/ 	.byte	0x01, 0x41
	.zero		2


	//----- nvinfo : EIATTR_SPARSE_MMA_MASK
	.align		4
        /*0024*/ 	.byte	0x03, 0x50
        /*0026*/ 	.short	0x0000


	//----- nvinfo : EIATTR_TCGEN05_2CTA_USED
	.align		4
        /*0028*/ 	.byte	0x01, 0x52
	.zero		2


	//----- nvinfo : EIATTR_MAXREG_COUNT
	.align		4
        /*002c*/ 	.byte	0x03, 0x1b
        /*002e*/ 	.short	0x00ff


	//----- nvinfo : EIATTR_NUM_BARRIERS
	.align		4
        /*0030*/ 	.byte	0x02, 0x4c
        /*0032*/ 	.byte	0x07
	.zero		1


	//----- nvinfo : EIATTR_EXTERNS
	.align		4
        /*0034*/ 	.byte	0x04, 0x0f
        /*0036*/ 	.short	(.L_37 - .L_36)


	//   ....[0]....
	.align		4
.L_36:
        /*0038*/ 	.word	index@(__assertfail)


	//----- nvinfo : EIATTR_MERCURY_ISA_VERSION
	.align		4
.L_37:
        /*003c*/ 	.byte	0x03, 0x5f
        /*003e*/ 	.short	0x0101


	//----- nvinfo : EIATTR_INT_WARP_WIDE_INSTR_OFFSETS
	.align		4
        /*0040*/ 	.byte	0x04, 0x31
        /*0042*/ 	.short	(.L_39 - .L_38)


	//   ....[0]....
.L_38:
        /*0044*/ 	.word	0x00000d50


	//   ....[1]....
        /*0048*/ 	.word	0x00000df0


	//   ....[2]....
        /*004c*/ 	.word	0x00002240


	//   ....[3]....
        /*0050*/ 	.word	0x00004100


	//   ....[4]....
        /*0054*/ 	.word	0x00004120


	//   ....[5]....
        /*0058*/ 	.word	0x00004150


	//   ....[6]....
        /*005c*/ 	.word	0x00004a50


	//   ....[7]....
        /*0060*/ 	.word	0x00004a70


	//   ....[8]....
        /*0064*/ 	.word	0x00004b40


	//   ....[9]....
        /*0068*/ 	.word	0x00004c20


	//   ....[10]....
        /*006c*/ 	.word	0x00004c40


	//   ....[11]....
        /*0070*/ 	.word	0x00004d00


	//   ....[12]....
        /*0074*/ 	.word	0x00004e00


	//   ....[13]....
        /*0078*/ 	.word	0x00004e20


	//   ....[14]....
        /*007c*/ 	.word	0x00004f50


	//   ....[15]....
        /*0080*/ 	.word	0x000050d0


	//   ....[16]....
        /*0084*/ 	.word	0x000050e0


	//   ....[17]....
        /*0088*/ 	.word	0x00005200


	//----- nvinfo : EIATTR_COOP_GROUP_MASK_REGIDS
	.align		4
.L_39:
        /*008c*/ 	.byte	0x04, 0x29
        /*008e*/ 	.short	(.L_41 - .L_40)


	//   ....[0]....
.L_40:
        /*0090*/ 	.word	0xffffffff


	//   ....[1]....
        /*0094*/ 	.word	0xffffffff


	//   ....[2]....
        /*0098*/ 	.word	0xffffffff


	//   ....[3]....
        /*009c*/ 	.word	0xffffffff


	//   ....[4]....
        /*00a0*/ 	.word	0xffffffff


	//   ....[5]....
        /*00a4*/ 	.word	0xffffffff


	//   ....[6]....
        /*00a8*/ 	.word	0xffffffff


	//   ....[7]....
        /*00ac*/ 	.word	0xffffffff


	//   ....[8]....
        /*00b0*/ 	.word	0xffffffff


	//   ....[9]....
        /*00b4*/ 	.word	0xffffffff


	//   ....[10]....
        /*00b8*/ 	.word	0xffffffff


	//   ....[11]....
        /*00bc*/ 	.word	0xffffffff


	//   ....[12]....
        /*00c0*/ 	.word	0xffffffff


	//   ....[13]....
        /*00c4*/ 	.word	0xffffffff


	//----- nvinfo : EIATTR_COOP_GROUP_INSTR_OFFSETS
	.align		4
.L_41:
        /*00c8*/ 	.byte	0x04, 0x28
        /*00ca*/ 	.short	(.L_43 - .L_42)


	//   ....[0]....
.L_42:
        /*00cc*/ 	.word	0x000000c0


	//   ....[1]....
        /*00d0*/ 	.word	0x00000500


	//   ....[2]....
        /*00d4*/ 	.word	0x000006c0


	//   ....[3]....
        /*00d8*/ 	.word	0x00000850


	//   ....[4]....
        /*00dc*/ 	.word	0x00000940


	//   ....[5]....
        /*00e0*/ 	.word	0x00000aa0


	//   ....[6]....
        /*00e4*/ 	.word	0x00000c30


	//   ....[7]....
        /*00e8*/ 	.word	0x00000e70


	//   ....[8]....
        /*00ec*/ 	.word	0x00002120


	//   ....[9]....
        /*00f0*/ 	.word	0x00002f00


	//   ....[10]....
        /*00f4*/ 	.word	0x000033d0


	//   ....[11]....
        /*00f8*/ 	.word	0x00003400


	//   ....[12]....
        /*00fc*/ 	.word	0x00004000


	//   ....[13]....
        /*0100*/ 	.word	0x00004210


	//----- nvinfo : EIATTR_VRC_CTA_INIT_COUNT
	.align		4
.L_43:
        /*0104*/ 	.byte	0x02, 0x4a
        /*0106*/ 	.byte	0x80
	.zero		1


	//----- nvinfo : EIATTR_SYSCALL_OFFSETS
	.align		4
        /*0108*/ 	.byte	0x04, 0x46
        /*010a*/ 	.short	(.L_45 - .L_44)


	//   ....[0]....
.L_44:
        /*010c*/ 	.word	0x00005d30


	//   ....[1]....
        /*0110*/ 	.word	0x00005e20


	//   ....[2]....
        /*0114*/ 	.word	0x00006560


	//   ....[3]....
        /*0118*/ 	.word	0x00006e80


	//   ....[4]....
        /*011c*/ 	.word	0x00007740


	//   ....[5]....
        /*0120*/ 	.word	0x00008000


	//----- nvinfo : EIATTR_MBARRIER_INSTR_OFFSETS
	.align		4
.L_45:
        /*0124*/ 	.byte	0x04, 0x39
        /*0126*/ 	.short	(.L_47 - .L_46)


	//   ....[0]....
.L_46:
        /*0128*/ 	.word	0x00000630
        /*012c*/ 	.word	0x000000ff
        /*0130*/ 	.word	0x00000000
        /*0134*/ 	.short	0x0100
        /*0136*/ 	.byte	0x07
	.zero		1


	//   ....[1]....
        /*0138*/ 	.word	0x00000640
        /*013c*/ 	.word	0x000000ff
        /*0140*/ 	.word	0x00000020
        /*0144*/ 	.short	0x0100
        /*0146*/ 	.byte	0x07
	.zero		1


	//   ....[2]....
        /*0148*/ 	.word	0x00000650
        /*014c*/ 	.word	0x000000ff
        /*0150*/ 	.word	0x00000008
        /*0154*/ 	.short	0x0100
        /*0156*/ 	.byte	0x07
	.zero		1


	//   ....[3]....
        /*0158*/ 	.word	0x00000660
        /*015c*/ 	.word	0x000000ff
        /*0160*/ 	.word	0x00000028
        /*0164*/ 	.short	0x0100
        /*0166*/ 	.byte	0x07
	.zero		1


	//   ....[4]....
        /*0168*/ 	.word	0x00000670
        /*016c*/ 	.word	0x000000ff
        /*0170*/ 	.word	0x00000010
        /*0174*/ 	.short	0x0100
        /*0176*/ 	.byte	0x07
	.zero		1


	//   ....[5]....
        /*0178*/ 	.word	0x00000680
        /*017c*/ 	.word	0x000000ff
        /*0180*/ 	.word	0x00000030
        /*0184*/ 	.short	0x0100
        /*0186*/ 	.byte	0x07
	.zero		1


	//   ....[6]....
        /*0188*/ 	.word	0x00000690
        /*018c*/ 	.word	0x000000ff
        /*0190*/ 	.word	0x00000018
        /*0194*/ 	.short	0x0100
        /*0196*/ 	.byte	0x07
	.zero		1


	//   ....[7]....
        /*0198*/ 	.word	0x000006a0
        /*019c*/ 	.word	0x000000ff
        /*01a0*/ 	.word	0x00000038
        /*01a4*/ 	.short	0x0100
        /*01a6*/ 	.byte	0x07
	.zero		1


	//   ....[8]....
        /*01a8*/ 	.word	0x000007c0
        /*01ac*/ 	.word	0x000000ff
        /*01b0*/ 	.word	0x00000040
        /*01b4*/ 	.short	0x0100
        /*01b6*/ 	.byte	0x07
	.zero		1


	//   ....[9]....
        /*01b8*/ 	.word	0x000007d0
        /*01bc*/ 	.word	0x000000ff
        /*01c0*/ 	.word	0x00000060
        /*01c4*/ 	.short	0x0100
        /*01c6*/ 	.byte	0x07
	.zero		1


	//   ....[10]....
        /*01c8*/ 	.word	0x000007e0
        /*01cc*/ 	.word	0x000000ff
        /*01d0*/ 	.word	0x00000048
        /*01d4*/ 	.short	0x0100
        /*01d6*/ 	.byte	0x07
	.zero		1


	//   ....[11]....
        /*01d8*/ 	.word	0x000007f0
        /*01dc*/ 	.word	0x000000ff
        /*01e0*/ 	.word	0x00000068
        /*01e4*/ 	.short	0x0100
        /*01e6*/ 	.byte	0x07
	.zero		1


	//   ....[12]....
        /*01e8*/ 	.word	0x00000800
        /*01ec*/ 	.word	0x000000ff
        /*01f0*/ 	.word	0x00000050
        /*01f4*/ 	.short	0x0100
        /*01f6*/ 	.byte	0x07
	.zero		1


	//   ....[13]....
        /*01f8*/ 	.word	0x00000810
        /*01fc*/ 	.word	0x000000ff
        /*0200*/ 	.word	0x00000070
        /*0204*/ 	.short	0x0100
        /*0206*/ 	.byte	0x07
	.zero		1


	//   ....[14]....
        /*0208*/ 	.word	0x00000820
        /*020c*/ 	.word	0x000000ff
        /*0210*/ 	.word	0x00000058
        /*0214*/ 	.short	0x0100
        /*0216*/ 	.byte	0x07
	.zero		1


	//   ....[15]....
        /*0218*/ 	.word	0x00000830
        /*021c*/ 	.word	0x000000ff
        /*0220*/ 	.word	0x00000078
        /*0224*/ 	.short	0x0100
        /*0226*/ 	.byte	0x07
	.zero		1


	//   ....[16]....
        /*0228*/ 	.word	0x00000910
        /*022c*/ 	.word	0x000000ff
        /*0230*/ 	.word	0x00000080
        /*0234*/ 	.short	0x0100
        /*0236*/ 	.byte	0x06
	.zero		1


	//   ....[17]....
        /*0238*/ 	.word	0x00000920
        /*023c*/ 	.word	0x000000ff
        /*0240*/ 	.word	0x00000088
        /*0244*/ 	.short	0x0100
        /*0246*/ 	.byte	0x06
	.zero		1


	//   ....[18]....
        /*0248*/ 	.word	0x00000a50
        /*024c*/ 	.word	0x000000ff
        /*0250*/ 	.word	0x00000090
        /*0254*/ 	.short	0x0100
        /*0256*/ 	.byte	0x06
	.zero		1


	//   ....[19]....
        /*0258*/ 	.word	0x00000a60
        /*025c*/ 	.word	0x000000ff
        /*0260*/ 	.word	0x000000a0
        /*0264*/ 	.short	0x0100
        /*0266*/ 	.byte	0x06
	.zero		1


	//   ....[20]....
        /*0268*/ 	.word	0x00000a70
        /*026c*/ 	.word	0x000000ff
        /*0270*/ 	.word	0x00000098
        /*0274*/ 	.short	0x0100
        /*0276*/ 	.byte	0x06
	.zero		1


	//   ....[21]....
        /*0278*/ 	.word	0x00000a80
        /*027c*/ 	.word	0x000000ff
        /*0280*/ 	.word	0x000000a8
        /*0284*/ 	.short	0x0100
        /*0286*/ 	.byte	0x06
	.zero		1


	//   ....[22]....
        /*0288*/ 	.word	0x00000ba0
        /*028c*/ 	.word	0x000000ff
        /*0290*/ 	.word	0x000000b0
        /*0294*/ 	.short	0x0100
        /*0296*/ 	.byte	0x07
	.zero		1


	//   ....[23]....
        /*0298*/ 	.word	0x00000bb0
        /*029c*/ 	.word	0x000000ff
        /*02a0*/ 	.word	0x000000d0
        /*02a4*/ 	.short	0x0100
        /*02a6*/ 	.byte	0x07
	.zero		1


	//   ....[24]....
        /*02a8*/ 	.word	0x00000bc0
        /*02ac*/ 	.word	0x000000ff
        /*02b0*/ 	.word	0x000000b8
        /*02b4*/ 	.short	0x0100
        /*02b6*/ 	.byte	0x07
	.zero		1


	//   ....[25]....
        /*02b8*/ 	.word	0x00000bd0
        /*02bc*/ 	.word	0x000000ff
        /*02c0*/ 	.word	0x000000d8
        /*02c4*/ 	.short	0x0100
        /*02c6*/ 	.byte	0x07
	.zero		1


	//   ....[26]....
        /*02c8*/ 	.word	0x00000be0
        /*02cc*/ 	.word	0x000000ff
        /*02d0*/ 	.word	0x000000c0
        /*02d4*/ 	.short	0x0100
        /*02d6*/ 	.byte	0x07
	.zero		1


	//   ....[27]....
        /*02d8*/ 	.word	0x00000bf0
        /*02dc*/ 	.word	0x000000ff
        /*02e0*/ 	.word	0x000000e0
        /*02e4*/ 	.short	0x0100
        /*02e6*/ 	.byte	0x07
	.zero		1


	//   ....[28]....
        /*02e8*/ 	.word	0x00000c00
        /*02ec*/ 	.word	0x000000ff
        /*02f0*/ 	.word	0x000000c8
        /*02f4*/ 	.short	0x0100
        /*02f6*/ 	.byte	0x07
	.zero		1


	//   ....[29]....
        /*02f8*/ 	.word	0x00000c10
        /*02fc*/ 	.word	0x000000ff
        /*0300*/ 	.word	0x000000e8
        /*0304*/ 	.short	0x0100
        /*0306*/ 	.byte	0x07
	.zero		1


	//   ....[30]....
        /*0308*/ 	.word	0x00000d00
        /*030c*/ 	.word	0x000000ff
        /*0310*/ 	.word	0x000000f0
        /*0314*/ 	.short	0x0100
        /*0316*/ 	.byte	0x06
	.zero		1


	//   ....[31]....
        /*0318*/ 	.word	0x00000d10
        /*031c*/ 	.word	0x000000ff
        /*0320*/ 	.word	0x00000100
        /*0324*/ 	.short	0x0100
        /*0326*/ 	.byte	0x06
	.zero		1


	//   ....[32]....
        /*0328*/ 	.word	0x00000d20
        /*032c*/ 	.word	0x000000ff
        /*0330*/ 	.word	0x000000f8
        /*0334*/ 	.short	0x0100
        /*0336*/ 	.byte	0x06
	.zero		1


	//   ....[33]....
        /*0338*/ 	.word	0x00000d30
        /*033c*/ 	.word	0x000000ff
        /*0340*/ 	.word	0x00000108
        /*0344*/ 	.short	0x0100
        /*0346*/ 	.byte	0x06
	.zero		1


	//   ....[34]....
        /*0348*/ 	.word	0x00000e30
        /*034c*/ 	.word	0x000000ff
        /*0350*/ 	.word	0x00000110
        /*0354*/ 	.short	0x0100
        /*0356*/ 	.byte	0x05
	.zero		1


	//   ....[35]....
        /*0358*/ 	.word	0x00001900
        /*035c*/ 	.word	0x00000003
        /*0360*/ 	.word	0x00000100
        /*0364*/ 	.short	0x010a
        /*0366*/ 	.byte	0xff
	.zero		1


	//   ....[36]....
        /*0368*/ 	.word	0x00001930
        /*036c*/ 	.word	0x00000003
        /*0370*/ 	.word	0x000000f0
        /*0374*/ 	.short	0x0101
        /*0376*/ 	.byte	0xff
	.zero		1


	//   ....[37]....
        /*0378*/ 	.word	0x00001a30
        /*037c*/ 	.word	0x000000ff
        /*0380*/ 	.word	0x00000020
        /*0384*/ 	.short	0x010a
        /*0386*/ 	.byte	0x08
	.zero		1


	//   ....[38]....
        /*0388*/ 	.word	0x00001b00
        /*038c*/ 	.word	0x000000ff
        /*0390*/ 	.word	0x00000020
        /*0394*/ 	.short	0x010a
        /*0396*/ 	.byte	0x21
	.zero		1


	//   ....[39]....
        /*0398*/ 	.word	0x00001cb0
        /*039c*/ 	.word	0x000000ff
        /*03a0*/ 	.word	0x00000020
        /*03a4*/ 	.short	0x010a
        /*03a6*/ 	.byte	0x08
	.zero		1


	//   ....[40]....
        /*03a8*/ 	.word	0x00001dc0
        /*03ac*/ 	.word	0x000000ff
        /*03b0*/ 	.word	0x00000088
        /*03b4*/ 	.short	0x0101
        /*03b6*/ 	.byte	0x04
	.zero		1


	//   ....[41]....
        /*03b8*/ 	.word	0x00001de0
        /*03bc*/ 	.word	0x000000ff
        /*03c0*/ 	.word	0x00000020
        /*03c4*/ 	.short	0x010a
        /*03c6*/ 	.byte	0x08
	.zero		1


	//   ....[42]....
        /*03c8*/ 	.word	0x00001e60
        /*03cc*/ 	.word	0x000000ff
        /*03d0*/ 	.word	0x00000020
        /*03d4*/ 	.short	0x010a
        /*03d6*/ 	.byte	0x11
	.zero		1


	//   ....[43]....
        /*03d8*/ 	.word	0x00001ff0
        /*03dc*/ 	.word	0x000000ff
        /*03e0*/ 	.word	0x00000020
        /*03e4*/ 	.short	0x010a
        /*03e6*/ 	.byte	0x08
	.zero		1


	//   ....[44]....
        /*03e8*/ 	.word	0x00002150
        /*03ec*/ 	.word	0x00000002
        /*03f0*/ 	.word	0x00000090
        /*03f4*/ 	.short	0x010a
        /*03f6*/ 	.byte	0xff
	.zero		1


	//   ....[45]....
        /*03f8*/ 	.word	0x00002210
        /*03fc*/ 	.word	0x00000002
        /*0400*/ 	.word	0x00000000
        /*0404*/ 	.short	0x0101
        /*0406*/ 	.byte	0xff
	.zero		1


	//   ....[46]....
        /*0408*/ 	.word	0x00002770
        /*040c*/ 	.word	0x000000ff
        /*0410*/ 	.word	0x00000000
        /*0414*/ 	.short	0x010a
        /*0416*/ 	.byte	0x05
	.zero		1


	//   ....[47]....
        /*0418*/ 	.word	0x00002800
        /*041c*/ 	.word	0x000000ff
        /*0420*/ 	.word	0x00000000
        /*0424*/ 	.short	0x010a
        /*0426*/ 	.byte	0x05
	.zero		1


	//   ....[48]....
        /*0428*/ 	.word	0x00002890
        /*042c*/ 	.word	0x000000ff
        /*0430*/ 	.word	0x00000000
        /*0434*/ 	.short	0x010a
        /*0436*/ 	.byte	0x05
	.zero		1


	//   ....[49]....
        /*0438*/ 	.word	0x00002930
        /*043c*/ 	.word	0x00000000
        /*0440*/ 	.word	0x00000000
        /*0444*/ 	.short	0x010a
        /*0446*/ 	.byte	0xff
	.zero		1


	//   ....[50]....
        /*0448*/ 	.word	0x00002a60
        /*044c*/ 	.word	0x00000000
        /*0450*/ 	.word	0x000000f0
        /*0454*/ 	.short	0x010a
        /*0456*/ 	.byte	0xff
	.zero		1


	//   ....[51]....
        /*0458*/ 	.word	0x00002ad0
        /*045c*/ 	.word	0x00000004
        /*0460*/ 	.word	0x00000000
        /*0464*/ 	.short	0x0101
        /*0466*/ 	.byte	0xff
	.zero		1


	//   ....[52]....
        /*0468*/ 	.word	0x00002af0
        /*046c*/ 	.word	0x000000ff
        /*0470*/ 	.word	0x000000a0
        /*0474*/ 	.short	0x010a
        /*0476*/ 	.byte	0x05
	.zero		1


	//   ....[53]....
        /*0478*/ 	.word	0x00002c10
        /*047c*/ 	.word	0x00000000
        /*0480*/ 	.word	0x00000090
        /*0484*/ 	.short	0x010a
        /*0486*/ 	.byte	0xff
	.zero		1


	//   ....[54]....
        /*0488*/ 	.word	0x00002d10
        /*048c*/ 	.word	0x00000000
        /*0490*/ 	.word	0x00000000
        /*0494*/ 	.short	0x0101
        /*0496*/ 	.byte	0xff
	.zero		1


	//   ....[55]....
        /*0498*/ 	.word	0x00002da0
        /*049c*/ 	.word	0x000000ff
        /*04a0*/ 	.word	0x000000a0
        /*04a4*/ 	.short	0x0106
        /*04a6*/ 	.byte	0x05
	.zero		1


	//   ....[56]....
        /*04a8*/ 	.word	0x00002dc0
        /*04ac*/ 	.word	0x000000ff
        /*04b0*/ 	.word	0x000000a0
        /*04b4*/ 	.short	0x010a
        /*04b6*/ 	.byte	0x05
	.zero		1


	//   ....[57]....
        /*04b8*/ 	.word	0x00002e50
        /*04bc*/ 	.word	0x000000ff
        /*04c0*/ 	.word	0x000000a0
        /*04c4*/ 	.short	0x0106
        /*04c6*/ 	.byte	0x04
	.zero		1


	//   ....[58]....
        /*04c8*/ 	.word	0x00002e90
        /*04cc*/ 	.word	0x00000000
        /*04d0*/ 	.word	0x000000a0
        /*04d4*/ 	.short	0x010a
        /*04d6*/ 	.byte	0xff
	.zero		1


	//   ....[59]....
        /*04d8*/ 	.word	0x000030d0
        /*04dc*/ 	.word	0x000000ff
        /*04e0*/ 	.word	0x00000008
        /*04e4*/ 	.short	0x010a
        /*04e6*/ 	.byte	0x04
	.zero		1


	//   ....[60]....
        /*04e8*/ 	.word	0x000030f0
        /*04ec*/ 	.word	0x000000ff
        /*04f0*/ 	.word	0x00000008
        /*04f4*/ 	.short	0x010a
        /*04f6*/ 	.byte	0x04
	.zero		1


	//   ....[61]....
        /*04f8*/ 	.word	0x00003280
        /*04fc*/ 	.word	0x000000ff
        /*0500*/ 	.word	0x00000008
        /*0504*/ 	.short	0x010a
        /*0506*/ 	.byte	0x04
	.zero		1


	//   ....[62]....
        /*0508*/ 	.word	0x000032a0
        /*050c*/ 	.word	0x000000ff
        /*0510*/ 	.word	0x00000008
        /*0514*/ 	.short	0x010a
        /*0516*/ 	.byte	0x04
	.zero		1


	//   ....[63]....
        /*0518*/ 	.word	0x00003360
        /*051c*/ 	.word	0x000000ff
        /*0520*/ 	.word	0x00000000
        /*0524*/ 	.short	0x0101
        /*0526*/ 	.byte	0x05
	.zero		1


	//   ....[64]....
        /*0528*/ 	.word	0x00003680
        /*052c*/ 	.word	0x00000000
        /*0530*/ 	.word	0x00000090
        /*0534*/ 	.short	0x010a
        /*0536*/ 	.byte	0xff
	.zero		1


	//   ....[65]....
        /*0538*/ 	.word	0x00003740
        /*053c*/ 	.word	0x00000000
        /*0540*/ 	.word	0x00000000
        /*0544*/ 	.short	0x0101
        /*0546*/ 	.byte	0xff
	.zero		1


	//   ....[66]....
        /*0548*/ 	.word	0x00003800
        /*054c*/ 	.word	0x000000ff
        /*0550*/ 	.word	0x00000000
        /*0554*/ 	.short	0x010a
        /*0556*/ 	.byte	0x06
	.zero		1


	//   ....[67]....
        /*0558*/ 	.word	0x00003810
        /*055c*/ 	.word	0x000000ff
        /*0560*/ 	.word	0x000000d0
        /*0564*/ 	.short	0x010a
        /*0566*/ 	.byte	0x07
	.zero		1


	//   ....[68]....
        /*0568*/ 	.word	0x000038c0
        /*056c*/ 	.word	0x000000ff
        /*0570*/ 	.word	0x00000000
        /*0574*/ 	.short	0x010a
        /*0576*/ 	.byte	0x06
	.zero		1


	//   ....[69]....
        /*0578*/ 	.word	0x000039f0
        /*057c*/ 	.word	0x000000ff
        /*0580*/ 	.word	0x00000000
        /*0584*/ 	.short	0x010a
        /*0586*/ 	.byte	0x1e
	.zero		1


	//   ....[70]....
        /*0588*/ 	.word	0x00003cf0
        /*058c*/ 	.word	0x000000ff
        /*0590*/ 	.word	0x00000000
        /*0594*/ 	.short	0x010a
        /*0596*/ 	.byte	0x07
	.zero		1


	//   ....[71]....
        /*0598*/ 	.word	0x00003d80
        /*059c*/ 	.word	0x000000ff
        /*05a0*/ 	.word	0x00000000
        /*05a4*/ 	.short	0x010a
        /*05a6*/ 	.byte	0x07
	.zero		1


	//   ....[72]....
        /*05a8*/ 	.word	0x00003e10
        /*05ac*/ 	.word	0x000000ff
        /*05b0*/ 	.word	0x00000000
        /*05b4*/ 	.short	0x010a
        /*05b6*/ 	.byte	0x07
	.zero		1


	//   ....[73]....
        /*05b8*/ 	.word	0x00003eb0
        /*05bc*/ 	.word	0x00000000
        /*05c0*/ 	.word	0x00000000
        /*05c4*/ 	.short	0x010a
        /*05c6*/ 	.byte	0xff
	.zero		1


	//   ....[74]....
        /*05c8*/ 	.word	0x00003ef0
        /*05cc*/ 	.word	0x00000000
        /*05d0*/ 	.word	0x00000000
        /*05d4*/ 	.short	0x010a
        /*05d6*/ 	.byte	0xff
	.zero		1


	//   ....[75]....
        /*05d8*/ 	.word	0x00003f60
        /*05dc*/ 	.word	0x000000ff
        /*05e0*/ 	.word	0x00000000
        /*05e4*/ 	.short	0x0101
        /*05e6*/ 	.byte	0x06
	.zero		1


	//   ....[76]....
        /*05e8*/ 	.word	0x00003fa0
        /*05ec*/ 	.word	0x000000ff
        /*05f0*/ 	.word	0x00000110
        /*05f4*/ 	.short	0x010a
        /*05f6*/ 	.byte	0x05
	.zero		1


	//   ....[77]....
        /*05f8*/ 	.word	0x00003ff0
        /*05fc*/ 	.word	0x000000ff
        /*0600*/ 	.word	0x00000000
        /*0604*/ 	.short	0x0101
        /*0606*/ 	.byte	0x06
	.zero		1


	//   ....[78]....
        /*0608*/ 	.word	0x000043f0
        /*060c*/ 	.word	0x00000000
        /*0610*/ 	.word	0x00000090
        /*0614*/ 	.short	0x010a
        /*0616*/ 	.byte	0xff
	.zero		1


	//   ....[79]....
        /*0618*/ 	.word	0x000044b0
        /*061c*/ 	.word	0x00000000
        /*0620*/ 	.word	0x00000000
        /*0624*/ 	.short	0x0101
        /*0626*/ 	.byte	0xff
	.zero		1


	//   ....[80]....
        /*0628*/ 	.word	0x000047d0
        /*062c*/ 	.word	0x000000ff
        /*0630*/ 	.word	0x00000088
        /*0634*/ 	.short	0x010a
        /*0636*/ 	.byte	0x05
	.zero		1


	//   ....[81]....
        /*0638*/ 	.word	0x000049d0
        /*063c*/ 	.word	0x000000ff
        /*0640*/ 	.word	0x00000060
        /*0644*/ 	.short	0x010a
        /*0646*/ 	.byte	0x05
	.zero		1


	//   ....[82]....
        /*0648*/ 	.word	0x00004bc0
        /*064c*/ 	.word	0x000000ff
        /*0650*/ 	.word	0x00000040
        /*0654*/ 	.short	0x010b
        /*0656*/ 	.byte	0x05
	.zero		1


	//   ....[83]....
        /*0658*/ 	.word	0x00004bd0
        /*065c*/ 	.word	0x000000ff
        /*0660*/ 	.word	0x00000000
        /*0664*/ 	.short	0x0101
        /*0666*/ 	.byte	0x07
	.zero		1


	//   ....[84]....
        /*0668*/ 	.word	0x00004bf0
        /*066c*/ 	.word	0x000000ff
        /*0670*/ 	.word	0x00000068
        /*0674*/ 	.short	0x010a
        /*0676*/ 	.byte	0x05
	.zero		1


	//   ....[85]....
        /*0678*/ 	.word	0x00004da0
        /*067c*/ 	.word	0x000000ff
        /*0680*/ 	.word	0x00000048
        /*0684*/ 	.short	0x010b
        /*0686*/ 	.byte	0x05
	.zero		1


	//   ....[86]....
        /*0688*/ 	.word	0x00004db0
        /*068c*/ 	.word	0x000000ff
        /*0690*/ 	.word	0x00000000
        /*0694*/ 	.short	0x0101
        /*0696*/ 	.byte	0x07
	.zero		1


	//   ....[87]....
        /*0698*/ 	.word	0x00004dc0
        /*069c*/ 	.word	0x000000ff
        /*06a0*/ 	.word	0x00000070
        /*06a4*/ 	.short	0x010a
        /*06a6*/ 	.byte	0x05
	.zero		1


	//   ....[88]....
        /*06a8*/ 	.word	0x00004ff0
        /*06ac*/ 	.word	0x000000ff
        /*06b0*/ 	.word	0x00000050
        /*06b4*/ 	.short	0x010b
        /*06b6*/ 	.byte	0x05
	.zero		1


	//   ....[89]....
        /*06b8*/ 	.word	0x00005060
        /*06bc*/ 	.word	0x000000ff
        /*06c0*/ 	.word	0x00000000
        /*06c4*/ 	.short	0x0101
        /*06c6*/ 	.byte	0x07
	.zero		1


	//   ....[90]....
        /*06c8*/ 	.word	0x000050a0
        /*06cc*/ 	.word	0x000000ff
        /*06d0*/ 	.word	0x00000078
        /*06d4*/ 	.short	0x010a
        /*06d6*/ 	.byte	0x05
	.zero		1


	//   ....[91]....
        /*06d8*/ 	.word	0x000052d0
        /*06dc*/ 	.word	0x000000ff
        /*06e0*/ 	.word	0x00000058
        /*06e4*/ 	.short	0x010b
        /*06e6*/ 	.byte	0x05
	.zero		1


	//   ....[92]....
        /*06e8*/ 	.word	0x000052f0
        /*06ec*/ 	.word	0x000000ff
        /*06f0*/ 	.word	0x00000000
        /*06f4*/ 	.short	0x0101
        /*06f6*/ 	.byte	0x06
	.zero		1


	//   ....[93]....
        /*06f8*/ 	.word	0x00005320
        /*06fc*/ 	.word	0x000000ff
        /*0700*/ 	.word	0x00000060
        /*0704*/ 	.short	0x010a
        /*0706*/ 	.byte	0x05
	.zero		1


	//   ....[94]....
        /*0708*/ 	.word	0x00005340
        /*070c*/ 	.word	0x000000ff
        /*0710*/ 	.word	0x00000068
        /*0714*/ 	.short	0x010a
        /*0716*/ 	.byte	0x05
	.zero		1


	//   ....[95]....
        /*0718*/ 	.word	0x00005360
        /*071c*/ 	.word	0x000000ff
        /*0720*/ 	.word	0x00000070
        /*0724*/ 	.short	0x010a
        /*0726*/ 	.byte	0x05
	.zero		1


	//   ....[96]....
        /*0728*/ 	.word	0x000053a0
        /*072c*/ 	.word	0x00000000
        /*0730*/ 	.word	0x00000078
        /*0734*/ 	.short	0x010a
        /*0736*/ 	.byte	0xff
	.zero		1


	//   ....[97]....
        /*0738*/ 	.word	0x000056f0
        /*073c*/ 	.word	0x00000000
        /*0740*/ 	.word	0x00000090
        /*0744*/ 	.short	0x010a
        /*0746*/ 	.byte	0xff
	.zero		1


	//   ....[98]....
        /*0748*/ 	.word	0x00005800
        /*074c*/ 	.word	0x00000000
        /*0750*/ 	.word	0x00000000
        /*0754*/ 	.short	0x0101
        /*0756*/ 	.byte	0xff
	.zero		1


	//   ....[99]....
        /*0758*/ 	.word	0x00006220
        /*075c*/ 	.word	0x000000ff
        /*0760*/ 	.word	0x00000040
        /*0764*/ 	.short	0x010a
        /*0766*/ 	.byte	0x30
	.zero		1


	//   ....[100]....
        /*0768*/ 	.word	0x00006260
        /*076c*/ 	.word	0x0000004a
        /*0770*/ 	.word	0x000000b0
        /*0774*/ 	.short	0x010a
        /*0776*/ 	.byte	0xff
	.zero		1


	//   ....[101]....
        /*0778*/ 	.word	0x00006370
        /*077c*/ 	.word	0x000000ff
        /*0780*/ 	.word	0x00000040
        /*0784*/ 	.short	0x010a
        /*0786*/ 	.byte	0x30
	.zero		1


	//   ....[102]....
        /*0788*/ 	.word	0x00006440
        /*078c*/ 	.word	0x0000004a
        /*0790*/ 	.word	0x000000b0
        /*0794*/ 	.short	0x010a
        /*0796*/ 	.byte	0xff
	.zero		1


	//   ....[103]....
        /*0798*/ 	.word	0x00006bf0
        /*079c*/ 	.word	0x00000000
        /*07a0*/ 	.word	0x00000000
        /*07a4*/ 	.short	0x0101
        /*07a6*/ 	.byte	0xff
	.zero		1


	//   ....[104]....
        /*07a8*/ 	.word	0x00006c00
        /*07ac*/ 	.word	0x00000003
        /*07b0*/ 	.word	0x00000040
        /*07b4*/ 	.short	0x010a
        /*07b6*/ 	.byte	0xff
	.zero		1


	//   ....[105]....
        /*07b8*/ 	.word	0x00006cc0
        /*07bc*/ 	.word	0x00000003
        /*07c0*/ 	.word	0x00000040
        /*07c4*/ 	.short	0x010a
        /*07c6*/ 	.byte	0xff
	.zero		1


	//   ....[106]....
        /*07c8*/ 	.word	0x000074b0
        /*07cc*/ 	.word	0x00000052
        /*07d0*/ 	.word	0x00000000
        /*07d4*/ 	.short	0x0101
        /*07d6*/ 	.byte	0xff
	.zero		1


	//   ....[107]....
        /*07d8*/ 	.word	0x000074d0
        /*07dc*/ 	.word	0x00000053
        /*07e0*/ 	.word	0x00000040
        /*07e4*/ 	.short	0x010a
        /*07e6*/ 	.byte	0xff
	.zero		1


	//   ....[108]....
        /*07e8*/ 	.word	0x00007580
        /*07ec*/ 	.word	0x00000053
        /*07f0*/ 	.word	0x00000040
        /*07f4*/ 	.short	0x010a
        /*07f6*/ 	.byte	0xff
	.zero		1


	//   ....[109]....
        /*07f8*/ 	.word	0x00007d70
        /*07fc*/ 	.word	0x00000052
        /*0800*/ 	.word	0x00000000
        /*0804*/ 	.short	0x0101
        /*0806*/ 	.byte	0xff
	.zero		1


	//   ....[110]....
        /*0808*/ 	.word	0x00007d90
        /*080c*/ 	.word	0x00000058
        /*0810*/ 	.word	0x00000040
        /*0814*/ 	.short	0x010a
        /*0816*/ 	.byte	0xff
	.zero		1


	//   ....[111]....
        /*0818*/ 	.word	0x00007e40
        /*081c*/ 	.word	0x00000058
        /*0820*/ 	.word	0x00000040
        /*0824*/ 	.short	0x010a
        /*0826*/ 	.byte	0xff
	.zero		1


	//   ....[112]....
        /*0828*/ 	.word	0x000080f0
        /*082c*/ 	.word	0x0000004a
        /*0830*/ 	.word	0x00000000
        /*0834*/ 	.short	0x0101
        /*0836*/ 	.byte	0xff
	.zero		1


	//   ....[113]....
        /*0838*/ 	.word	0x00008680
        /*083c*/ 	.word	0x00000002
        /*0840*/ 	.word	0x00000000
        /*0844*/ 	.short	0x0101
        /*0846*/ 	.byte	0xff
	.zero		1


	//   ....[114]....
        /*0848*/ 	.word	0x000088f0
        /*084c*/ 	.word	0x000000ff
        /*0850*/ 	.word	0x00000000
        /*0854*/ 	.short	0x0101
        /*0856*/ 	.byte	0x04
	.zero		1


	//   ....[115]....
        /*0858*/ 	.word	0x00008910
        /*085c*/ 	.word	0x00000003
        /*0860*/ 	.word	0x00000100
        /*0864*/ 	.short	0x010a
        /*0866*/ 	.byte	0xff
	.zero		1


	//   ....[116]....
        /*0868*/ 	.word	0x00008970
        /*086c*/ 	.word	0x00000002
        /*0870*/ 	.word	0x00000020
        /*0874*/ 	.short	0x010a
        /*0876*/ 	.byte	0xff
	.zero		1


	//   ....[117]....
        /*0878*/ 	.word	0x000089d0
        /*087c*/ 	.word	0x00000002
        /*0880*/ 	.word	0x00000020
        /*0884*/ 	.short	0x010a
        /*0886*/ 	.byte	0xff
	.zero		1


	//   ....[118]....
        /*0888*/ 	.word	0x00008a20
        /*088c*/ 	.word	0x00000002
        /*0890*/ 	.word	0x00000090
        /*0894*/ 	.short	0x010a
        /*0896*/ 	.byte	0xff
	.zero		1


	//   ....[119]....
        /*0898*/ 	.word	0x00008a80
        /*089c*/ 	.word	0x00000000
        /*08a0*/ 	.word	0x00000000
        /*08a4*/ 	.short	0x010a
        /*08a6*/ 	.byte	0xff
	.zero		1


	//   ....[120]....
        /*08a8*/ 	.word	0x00008ae0
        /*08ac*/ 	.word	0x00000000
        /*08b0*/ 	.word	0x00000000
        /*08b4*/ 	.short	0x010a
        /*08b6*/ 	.byte	0xff
	.zero		1


	//   ....[121]....
        /*08b8*/ 	.word	0x00008b40
        /*08bc*/ 	.word	0x00000000
        /*08c0*/ 	.word	0x00000000
        /*08c4*/ 	.short	0x010a
        /*08c6*/ 	.byte	0xff
	.zero		1


	//   ....[122]....
        /*08c8*/ 	.word	0x00008b90
        /*08cc*/ 	.word	0x00000000
        /*08d0*/ 	.word	0x000000f0
        /*08d4*/ 	.short	0x010a
        /*08d6*/ 	.byte	0xff
	.zero		1


	//   ....[123]....
        /*08d8*/ 	.word	0x00008bf0
        /*08dc*/ 	.word	0x00000000
        /*08e0*/ 	.word	0x000000a0
        /*08e4*/ 	.short	0x010a
        /*08e6*/ 	.byte	0xff
	.zero		1


	//   ....[124]....
        /*08e8*/ 	.word	0x00008c40
        /*08ec*/ 	.word	0x00000000
        /*08f0*/ 	.word	0x00000090
        /*08f4*/ 	.short	0x010a
        /*08f6*/ 	.byte	0xff
	.zero		1


	//   ....[125]....
        /*08f8*/ 	.word	0x00008ca0
        /*08fc*/ 	.word	0x00000000
        /*0900*/ 	.word	0x000000a0
        /*0904*/ 	.short	0x010a
        /*0906*/ 	.byte	0xff
	.zero		1


	//   ....[126]....
        /*0908*/ 	.word	0x00008d00
        /*090c*/ 	.word	0x00000004
        /*0910*/ 	.word	0x00000008
        /*0914*/ 	.short	0x010a
        /*0916*/ 	.byte	0xff
	.zero		1


	//   ....[127]....
        /*0918*/ 	.word	0x00008de0
        /*091c*/ 	.word	0x00000002
        /*0920*/ 	.word	0x00000008
        /*0924*/ 	.short	0x010a
        /*0926*/ 	.byte	0xff
	.zero		1


	//   ....[128]....
        /*0928*/ 	.word	0x00008e30
        /*092c*/ 	.word	0x00000000
        /*0930*/ 	.word	0x00000090
        /*0934*/ 	.short	0x010a
        /*0936*/ 	.byte	0xff
	.zero		1


	//   ....[129]....
        /*0938*/ 	.word	0x00008e90
        /*093c*/ 	.word	0x00000000
        /*0940*/ 	.word	0x000000d0
        /*0944*/ 	.short	0x010a
        /*0946*/ 	.byte	0xff
	.zero		1


	//   ....[130]....
        /*0948*/ 	.word	0x00008ef0
        /*094c*/ 	.word	0x00000000
        /*0950*/ 	.word	0x00000000
        /*0954*/ 	.short	0x010a
        /*0956*/ 	.byte	0xff
	.zero		1


	//   ....[131]....
        /*0958*/ 	.word	0x00008f50
        /*095c*/ 	.word	0x00000000
        /*0960*/ 	.word	0x00000000
        /*0964*/ 	.short	0x010a
        /*0966*/ 	.byte	0xff
	.zero		1


	//   ....[132]....
        /*0968*/ 	.word	0x00008fb0
        /*096c*/ 	.word	0x00000000
        /*0970*/ 	.word	0x00000000
        /*0974*/ 	.short	0x010a
        /*0976*/ 	.byte	0xff
	.zero		1


	//   ....[133]....
        /*0978*/ 	.word	0x00009010
        /*097c*/ 	.word	0x00000000
        /*0980*/ 	.word	0x00000000
        /*0984*/ 	.short	0x010a
        /*0986*/ 	.byte	0xff
	.zero		1


	//   ....[134]....
        /*0988*/ 	.word	0x00009070
        /*098c*/ 	.word	0x00000000
        /*0990*/ 	.word	0x00000110
        /*0994*/ 	.short	0x010a
        /*0996*/ 	.byte	0xff
	.zero		1


	//   ....[135]....
        /*0998*/ 	.word	0x000090c0
        /*099c*/ 	.word	0x00000000
        /*09a0*/ 	.word	0x00000090
        /*09a4*/ 	.short	0x010a
        /*09a6*/ 	.byte	0xff
	.zero		1


	//   ....[136]....
        /*09a8*/ 	.word	0x00009120
        /*09ac*/ 	.word	0x00000000
        /*09b0*/ 	.word	0x00000088
        /*09b4*/ 	.short	0x010a
        /*09b6*/ 	.byte	0xff
	.zero		1


	//   ....[137]....
        /*09b8*/ 	.word	0x00009180
        /*09bc*/ 	.word	0x00000003
        /*09c0*/ 	.word	0x00000060
        /*09c4*/ 	.short	0x010a
        /*09c6*/ 	.byte	0xff
	.zero		1


	//   ....[138]....
        /*09c8*/ 	.word	0x000091e0
        /*09cc*/ 	.word	0x00000003
        /*09d0*/ 	.word	0x00000068
        /*09d4*/ 	.short	0x010a
        /*09d6*/ 	.byte	0xff
	.zero		1


	//   ....[139]....
        /*09d8*/ 	.word	0x00009240
        /*09dc*/ 	.word	0x00000003
        /*09e0*/ 	.word	0x00000070
        /*09e4*/ 	.short	0x010a
        /*09e6*/ 	.byte	0xff
	.zero		1


	//   ....[140]....
        /*09e8*/ 	.word	0x000092a0
        /*09ec*/ 	.word	0x00000003
        /*09f0*/ 	.word	0x00000078
        /*09f4*/ 	.short	0x010a
        /*09f6*/ 	.byte	0xff
	.zero		1


	//   ....[141]....
        /*09f8*/ 	.word	0x00009300
        /*09fc*/ 	.word	0x00000000
        /*0a00*/ 	.word	0x00000060
        /*0a04*/ 	.short	0x010a
        /*0a06*/ 	.byte	0xff
	.zero		1


	//   ....[142]....
        /*0a08*/ 	.word	0x00009360
        /*0a0c*/ 	.word	0x00000000
        /*0a10*/ 	.word	0x00000068
        /*0a14*/ 	.short	0x010a
        /*0a16*/ 	.byte	0xff
	.zero		1


	//   ....[143]....
        /*0a18*/ 	.word	0x000093c0
        /*0a1c*/ 	.word	0x00000000
        /*0a20*/ 	.word	0x00000070
        /*0a24*/ 	.short	0x010a
        /*0a26*/ 	.byte	0xff
	.zero		1


	//   ....[144]....
        /*0a28*/ 	.word	0x00009410
        /*0a2c*/ 	.word	0x00000000
        /*0a30*/ 	.word	0x00000090
        /*0a34*/ 	.short	0x010a
        /*0a36*/ 	.byte	0xff
	.zero		1


	//   ....[145]....
        /*0a38*/ 	.word	0x00009470
        /*0a3c*/ 	.word	0x00000000
        /*0a40*/ 	.word	0x00000040
        /*0a44*/ 	.short	0x010a
        /*0a46*/ 	.byte	0xff
	.zero		1


	//   ....[146]....
        /*0a48*/ 	.word	0x000094c0
        /*0a4c*/ 	.word	0x0000004a
        /*0a50*/ 	.word	0x000000b0
        /*0a54*/ 	.short	0x010a
        /*0a56*/ 	.byte	0xff
	.zero		1


	//   ....[147]....
        /*0a58*/ 	.word	0x00009510
        /*0a5c*/ 	.word	0x00000003
        /*0a60*/ 	.word	0x00000040
        /*0a64*/ 	.short	0x010a
        /*0a66*/ 	.byte	0xff
	.zero		1


	//   ....[148]....
        /*0a68*/ 	.word	0x00009560
        /*0a6c*/ 	.word	0x00000053
        /*0a70*/ 	.word	0x00000040
        /*0a74*/ 	.short	0x010a
        /*0a76*/ 	.byte	0xff
	.zero		1


	//   ....[149]....
        /*0a78*/ 	.word	0x000095b0
        /*0a7c*/ 	.word	0x00000058
        /*0a80*/ 	.word	0x00000040
        /*0a84*/ 	.short	0x010a
        /*0a86*/ 	.byte	0xff
	.zero		1


	//----- nvinfo : EIATTR_NUM_MBARRIERS
	.align		4
.L_47:
        /*0a88*/ 	.byte	0x03, 0x38
        /*0a8a*/ 	.short	0x0023


	//----- nvinfo : EIATTR_EXIT_INSTR_OFFSETS
	.align		4
        /*0a8c*/ 	.byte	0x04, 0x1c
        /*0a8e*/ 	.short	(.L_49 - .L_48)


	//   ....[0]....
.L_48:
        /*0a90*/ 	.word	0x00002960


	//   ....[1]....
        /*0a94*/ 	.word	0x00002e60


	//   ....[2]....
        /*0a98*/ 	.word	0x00002ec0


	//   ....[3]....
        /*0a9c*/ 	.word	0x00004220


	//   ....[4]....
        /*0aa0*/ 	.word	0x000053d0


	//   ....[5]....
        /*0aa4*/ 	.word	0x00005410


	//   ....[6]....
        /*0aa8*/ 	.word	0x000087e0


	//   ....[7]....
        /*0aac*/ 	.word	0x00008860


	//   ....[8]....
        /*0ab0*/ 	.word	0x00008890


	//   ....[9]....
        /*0ab4*/ 	.word	0x00008900


	//----- nvinfo : EIATTR_MAX_THREADS
	.align		4
.L_49:
        /*0ab8*/ 	.byte	0x04, 0x05
        /*0aba*/ 	.short	(.L_51 - .L_50)
.L_50:
        /*0abc*/ 	.word	0x00000100
        /*0ac0*/ 	.word	0x00000001
        /*0ac4*/ 	.word	0x00000001


	//----- nvinfo : EIATTR_CRS_STACK_SIZE
	.align		4
.L_51:
        /*0ac8*/ 	.byte	0x04, 0x1e
        /*0aca*/ 	.short	(.L_53 - .L_52)
.L_52:
        /*0acc*/ 	.word	0x00000000


	//----- nvinfo : EIATTR_CBANK_PARAM_SIZE
	.align		4
.L_53:
        /*0ad0*/ 	.byte	0x03, 0x19
        /*0ad2*/ 	.short	0x0800


	//----- nvinfo : EIATTR_PARAM_CBANK
	.align		4
        /*0ad4*/ 	.byte	0x04, 0x0a
        /*0ad6*/ 	.short	(.L_55 - .L_54)
	.align		4
.L_54:
        /*0ad8*/ 	.word	index@(.nv.constant0._ZN7cutlass13device_kernelINS_4gemm6kernel13GemmUniversalIN4cute5tupleIJiiiiEEENS1_10collective13CollectiveMmaINS1_35MainloopSm100TmaUmmaWarpSpecializedILi4ELi2ELi4ENS5_IJNS4_1CILi2EEESB_NSA_ILi1EEEEEEEENS5_IJNSA_ILi128EEESF_NSA_ILi64EEEEEENS_6half_tENS5_IJSC_llEEESI_SJ_NS4_8TiledMMAINS4_8MMA_AtomIJNS4_26SM100_MMA_F16BF16_2x1SM_SSISI_SI_fLi128ELi128ELNS4_4UMMA5MajorE1ELSO_1ELNSN_7ScaleInE0ELSP_0EEEEEENS4_6LayoutINS5_IJSC_SC_SC_EEENS5_IJNSA_ILi0EEESU_SU_EEEEENS5_IJNS4_10UnderscoreESX_SX_EEEEENS4_28SM100_TMA_2SM_LOAD_MULTICASTENS4_14ComposedLayoutINS4_7SwizzleILi3ELi4ELi3EEENS4_18smem_ptr_flag_bitsILi16EEENSS_INS5_IJSG_NSA_ILi8EEEEEENS5_IJSC_SG_EEEEEEEvNS4_8identityENS4_18SM100_TMA_2SM_LOADES1A_vS1B_EENS_8epilogue10collective18CollectiveEpilogueINS1E_23Sm100TmaWarpSpecializedILi4ELi2ELi16ELb1ELb0EEEJNS5_IJSG_SF_SG_EEENS5_IJNSS_ISG_SC_EENSS_INS5_IJNSA_ILi16EEESB_EEES18_EEEEESI_NS5_IJlSC_lEEESI_S1P_NS1E_6fusion15FusionCallbacksIS1I_NS1Q_17LinearCombinationISI_fSI_fLNS_15FloatRoundStyleE2EEES1J_S1O_JEEENS4_5SM1004TMEM4LOAD26SM100_TMEM_LOAD_32dp32b16xENS4_13SM90_TMA_LOADENS11_INS12_ILi1ELi4ELi3EEES15_NSS_INS5_IJS16_S1L_EEENS5_IJS1L_SC_EEEEEEENS4_39AutoVectorizingCopyWithAssumedAlignmentILi128EEENS4_14SM90_TMA_STOREES25_S27_S27_EEEvvEEEEvNT_6ParamsE)
        /*0adc*/ 	.short	0x0380
        /*0ade*/ 	.short	0x0800


	//----- nvinfo : EIATTR_SW_WAR
	.align		4
.L_55:
        /*0ae0*/ 	.byte	0x04, 0x36
        /*0ae2*/ 	.short	(.L_57 - .L_56)
.L_56:
        /*0ae4*/ 	.word	0x00000008
.L_57:


//--------------------- .nv.callgraph             --------------------------
	.section	.nv.callgraph,"",@"SHT_CUDA_CALLGRAPH"
	.align	4
	.sectionentsize	8
	.align		4
        /*0000*/ 	.word	0x00000000
	.align		4
        /*0004*/ 	.word	0xffffffff
	.align		4
        /*0008*/ 	.word	index@(_ZN7cutlass13device_kernelINS_4gemm6kernel13GemmUniversalIN4cute5tupleIJiiiiEEENS1_10collective13CollectiveMmaINS1_35MainloopSm100TmaUmmaWarpSpecializedILi4ELi2ELi4ENS5_IJNS4_1CILi2EEESB_NSA_ILi1EEEEEEEENS5_IJNSA_ILi128EEESF_NSA_ILi64EEEEEENS_6half_tENS5_IJSC_llEEESI_SJ_NS4_8TiledMMAINS4_8MMA_AtomIJNS4_26SM100_MMA_F16BF16_2x1SM_SSISI_SI_fLi128ELi128ELNS4_4UMMA5MajorE1ELSO_1ELNSN_7ScaleInE0ELSP_0EEEEEENS4_6LayoutINS5_IJSC_SC_SC_EEENS5_IJNSA_ILi0EEESU_SU_EEEEENS5_IJNS4_10UnderscoreESX_SX_EEEEENS4_28SM100_TMA_2SM_LOAD_MULTICASTENS4_14ComposedLayoutINS4_7SwizzleILi3ELi4ELi3EEENS4_18smem_ptr_flag_bitsILi16EEENSS_INS5_IJSG_NSA_ILi8EEEEEENS5_IJSC_SG_EEEEEEEvNS4_8identityENS4_18SM100_TMA_2SM_LOADES1A_vS1B_EENS_8epilogue10collective18CollectiveEpilogueINS1E_23Sm100TmaWarpSpecializedILi4ELi2ELi16ELb1ELb0EEEJNS5_IJSG_SF_SG_EEENS5_IJNSS_ISG_SC_EENSS_INS5_IJNSA_ILi16EEESB_EEES18_EEEEESI_NS5_IJlSC_lEEESI_S1P_NS1E_6fusion15FusionCallbacksIS1I_NS1Q_17LinearCombinationISI_fSI_fLNS_15FloatRoundStyleE2EEES1J_S1O_JEEENS4_5SM1004TMEM4LOAD26SM100_TMEM_LOAD_32dp32b16xENS4_13SM90_TMA_LOADENS11_INS12_ILi1ELi4ELi3EEES15_NSS_INS5_IJS16_S1L_EEENS5_IJS1L_SC_EEEEEEENS4_39AutoVectorizingCopyWithAssumedAlignmentILi128EEENS4_14SM90_TMA_STOREES25_S27_S27_EEEvvEEEEvNT_6ParamsE)
	.align		4
        /*000c*/ 	.word	index@(__assertfail)
	.align		4
        /*0010*/ 	.word	0x00000000
	.align		4
        /*0014*/ 	.word	0xfffffffe
	.align		4
        /*0018*/ 	.word	0x00000000
	.align		4
        /*001c*/ 	.word	0xfffffffd
	.align		4
        /*0020*/ 	.word	0x00000000
	.align		4
        /*0024*/ 	.word	0xfffffffc


//--------------------- .nv.constant4             --------------------------
	.section	.nv.constant4,"a",@progbits
	.align	8
	.align		8
.nv.constant4:
        /*0000*/ 	.dword	__assertfail
	.align		8
        /*0008*/ 	.dword	__unnamed_1
	.align		8
        /*0010*/ 	.dword	__unnamed_2
	.align		8
        /*0018*/ 	.dword	_ZN40_INTERNAL_7ae39c4c_4_k_cu_dbc121e3_362974cuda3std3__45__cpo5beginE
	.align		8
        /*0020*/ 	.dword	_ZN40_INTERNAL_7ae39c4c_4_k_cu_dbc121e3_362974cuda3std3__45__cpo3endE
	.align		8
        /*0028*/ 	.dword	_ZN40_INTERNAL_7ae39c4c_4_k_cu_dbc121e3_362974cuda3std3__45__cpo6cbeginE
	.align		8
        /*0030*/ 	.dword	_ZN40_INTERNAL_7ae39c4c_4_k_cu_dbc121e3_362974cuda3std3__45__cpo4cendE
	.align		8
        /*0038*/ 	.dword	_ZN40_INTERNAL_7ae39c4c_4_k_cu_dbc121e3_362974cuda3std3__442_GLOBAL__N__7ae39c4c_4_k_cu_dbc121e3_362976ignoreE
	.align		8
        /*0040*/ 	.dword	_ZN40_INTERNAL_7ae39c4c_4_k_cu_dbc121e3_362974cuda3std3__419piecewise_constructE
	.align		8
        /*0048*/ 	.dword	_ZN40_INTERNAL_7ae39c4c_4_k_cu_dbc121e3_362974cuda3std3__48in_placeE
	.align		8
        /*0050*/ 	.dword	_ZN40_INTERNAL_7ae39c4c_4_k_cu_dbc121e3_362974cuda3std6ranges3__45__cpo4swapE
	.align		8
        /*0058*/ 	.dword	_ZN40_INTERNAL_7ae39c4c_4_k_cu_dbc121e3_362974cuda3std6ranges3__45__cpo9iter_moveE
	.align		8
        /*0060*/ 	.dword	_ZN40_INTERNAL_7ae39c4c_4_k_cu_dbc121e3_362974cute7productE
	.align		8
        /*0068*/ 	.dword	_ZN40_INTERNAL_7ae39c4c_4_k_cu_dbc121e3_362974cute1_E
	.align		8
        /*0070*/ 	.dword	$str$25
	.align		8
        /*0078*/ 	.dword	$str$26
	.align		8
        /*0080*/ 	.dword	$str$27
	.align		8
        /*0088*/ 	.dword	$str$28


//--------------------- .text._ZN7cutlass13device_kernelINS_4gemm6kernel13GemmUniversalIN4cute5tupleIJiiiiEEENS1_10collective13CollectiveMmaINS1_35MainloopSm100TmaUmmaWarpSpecializedILi4ELi2ELi4ENS5_IJNS4_1CILi2EEESB_NSA_ILi1EEEEEEEENS5_IJNSA_ILi128EEESF_NSA_ILi64EEEEEENS_6half_tENS5_IJSC_llEEESI_SJ_NS4_8TiledMMAINS4_8MMA_AtomIJNS4_26SM100_MMA_F16BF16_2x1SM_SSISI_SI_fLi128ELi128ELNS4_4UMMA5MajorE1ELSO_1ELNSN_7ScaleInE0ELSP_0EEEEEENS4_6LayoutINS5_IJSC_SC_SC_EEENS5_IJNSA_ILi0EEESU_SU_EEEEENS5_IJNS4_10UnderscoreESX_SX_EEEEENS4_28SM100_TMA_2SM_LOAD_MULTICASTENS4_14ComposedLayoutINS4_7SwizzleILi3ELi4ELi3EEENS4_18smem_ptr_flag_bitsILi16EEENSS_INS5_IJSG_NSA_ILi8EEEEEENS5_IJSC_SG_EEEEEEEvNS4_8identityENS4_18SM100_TMA_2SM_LOADES1A_vS1B_EENS_8epilogue10collective18CollectiveEpilogueINS1E_23Sm100TmaWarpSpecializedILi4ELi2ELi16ELb1ELb0EEEJNS5_IJSG_SF_SG_EEENS5_IJNSS_ISG_SC_EENSS_INS5_IJNSA_ILi16EEESB_EEES18_EEEEESI_NS5_IJlSC_lEEESI_S1P_NS1E_6fusion15FusionCallbacksIS1I_NS1Q_17LinearCombinationISI_fSI_fLNS_15FloatRoundStyleE2EEES1J_S1O_JEEENS4_5SM1004TMEM4LOAD26SM100_TMEM_LOAD_32dp32b16xENS4_13SM90_TMA_LOADENS11_INS12_ILi1ELi4ELi3EEES15_NSS_INS5_IJS16_S1L_EEENS5_IJS1L_SC_EEEEEEENS4_39AutoVectorizingCopyWithAssumedAlignmentILi128EEENS4_14SM90_TMA_STOREES25_S27_S27_EEEvvEEEEvNT_6ParamsE --------------------------
	.section	.text._ZN7cutlass13device_kernelINS_4gemm6kernel13GemmUniversalIN4cute5tupleIJiiiiEEENS1_10collective13CollectiveMmaINS1_35MainloopSm100TmaUmmaWarpSpecializedILi4ELi2ELi4ENS5_IJNS4_1CILi2EEESB_NSA_ILi1EEEEEEEENS5_IJNSA_ILi128EEESF_NSA_ILi64EEEEEENS_6half_tENS5_IJSC_llEEESI_SJ_NS4_8TiledMMAINS4_8MMA_AtomIJNS4_26SM100_MMA_F16BF16_2x1SM_SSISI_SI_fLi128ELi128ELNS4_4UMMA5MajorE1ELSO_1ELNSN_7ScaleInE0ELSP_0EEEEEENS4_6LayoutINS5_IJSC_SC_SC_EEENS5_IJNSA_ILi0EEESU_SU_EEEEENS5_IJNS4_10UnderscoreESX_SX_EEEEENS4_28SM100_TMA_2SM_LOAD_MULTICASTENS4_14ComposedLayoutINS4_7SwizzleILi3ELi4ELi3EEENS4_18smem_ptr_flag_bitsILi16EEENSS_INS5_IJSG_NSA_ILi8EEEEEENS5_IJSC_SG_EEEEEEEvNS4_8identityENS4_18SM100_TMA_2SM_LOADES1A_vS1B_EENS_8epilogue10collective18CollectiveEpilogueINS1E_23Sm100TmaWarpSpecializedILi4ELi2ELi16ELb1ELb0EEEJNS5_IJSG_SF_SG_EEENS5_IJNSS_ISG_SC_EENSS_INS5_IJNSA_ILi16EEESB_EEES18_EEEEESI_NS5_IJlSC_lEEESI_S1P_NS1E_6fusion15FusionCallbacksIS1I_NS1Q_17LinearCombinationISI_fSI_fLNS_15FloatRoundStyleE2EEES1J_S1O_JEEENS4_5SM1004TMEM4LOAD26SM100_TMEM_LOAD_32dp32b16xENS4_13SM90_TMA_LOADENS11_INS12_ILi1ELi4ELi3EEES15_NSS_INS5_IJS16_S1L_EEENS5_IJS1L_SC_EEEEEEENS4_39AutoVectorizingCopyWithAssumedAlignmentILi128EEENS4_14SM90_TMA_STOREES25_S27_S27_EEEvvEEEEvNT_6ParamsE,"ax",@progbits
	.align	128
.text._ZN7cutlass13device_kernelINS_4gemm6kernel13GemmUniversalIN4cute5tupleIJiiiiEEENS1_10collective13CollectiveMmaINS1_35MainloopSm100TmaUmmaWarpSpecializedILi4ELi2ELi4ENS5_IJNS4_1CILi2EEESB_NSA_ILi1EEEEEEEENS5_IJNSA_ILi128EEESF_NSA_ILi64EEEEEENS_6half_tENS5_IJSC_llEEESI_SJ_NS4_8TiledMMAINS4_8MMA_AtomIJNS4_26SM100_MMA_F16BF16_2x1SM_SSISI_SI_fLi128ELi128ELNS4_4UMMA5MajorE1ELSO_1ELNSN_7ScaleInE0ELSP_0EEEEEENS4_6LayoutINS5_IJSC_SC_SC_EEENS5_IJNSA_ILi0EEESU_SU_EEEEENS5_IJNS4_10UnderscoreESX_SX_EEEEENS4_28SM100_TMA_2SM_LOAD_MULTICASTENS4_14ComposedLayoutINS4_7SwizzleILi3ELi4ELi3EEENS4_18smem_ptr_flag_bitsILi16EEENSS_INS5_IJSG_NSA_ILi8EEEEEENS5_IJSC_SG_EEEEEEEvNS4_8identityENS4_18SM100_TMA_2SM_LOADES1A_vS1B_EENS_8epilogue10collective18CollectiveEpilogueINS1E_23Sm100TmaWarpSpecializedILi4ELi2ELi16ELb1ELb0EEEJNS5_IJSG_SF_SG_EEENS5_IJNSS_ISG_SC_EENSS_INS5_IJNSA_ILi16EEESB_EEES18_EEEEESI_NS5_IJlSC_lEEESI_S1P_NS1E_6fusion15FusionCallbacksIS1I_NS1Q_17LinearCombinationISI_fSI_fLNS_15FloatRoundStyleE2EEES1J_S1O_JEEENS4_5SM1004TMEM4LOAD26SM100_TMEM_LOAD_32dp32b16xENS4_13SM90_TMA_LOADENS11_INS12_ILi1ELi4ELi3EEES15_NSS_INS5_IJS16_S1L_EEENS5_IJS1L_SC_EEEEEEENS4_39AutoVectorizingCopyWithAssumedAlignmentILi128EEENS4_14SM90_TMA_STOREES25_S27_S27_EEEvvEEEEvNT_6ParamsE:
        .type           _ZN7cutlass13device_kernelINS_4gemm6kernel13GemmUniversalIN4cute5tupleIJiiiiEEENS1_10collective13CollectiveMmaINS1_35MainloopSm100TmaUmmaWarpSpecializedILi4ELi2ELi4ENS5_IJNS4_1CILi2EEESB_NSA_ILi1EEEEEEEENS5_IJNSA_ILi128EEESF_NSA_ILi64EEEEEENS_6half_tENS5_IJSC_llEEESI_SJ_NS4_8TiledMMAINS4_8MMA_AtomIJNS4_26SM100_MMA_F16BF16_2x1SM_SSISI_SI_fLi128ELi128ELNS4_4UMMA5MajorE1ELSO_1ELNSN_7ScaleInE0ELSP_0EEEEEENS4_6LayoutINS5_IJSC_SC_SC_EEENS5_IJNSA_ILi0EEESU_SU_EEEEENS5_IJNS4_10UnderscoreESX_SX_EEEEENS4_28SM100_TMA_2SM_LOAD_MULTICASTENS4_14ComposedLayoutINS4_7SwizzleILi3ELi4ELi3EEENS4_18smem_ptr_flag_bitsILi16EEENSS_INS5_IJSG_NSA_ILi8EEEEEENS5_IJSC_SG_EEEEEEEvNS4_8identityENS4_18SM100_TMA_2SM_LOADES1A_vS1B_EENS_8epilogue10collective18CollectiveEpilogueINS1E_23Sm100TmaWarpSpecializedILi4ELi2ELi16ELb1ELb0EEEJNS5_IJSG_SF_SG_EEENS5_IJNSS_ISG_SC_EENSS_INS5_IJNSA_ILi16EEESB_EEES18_EEEEESI_NS5_IJlSC_lEEESI_S1P_NS1E_6fusion15FusionCallbacksIS1I_NS1Q_17LinearCombinationISI_fSI_fLNS_15FloatRoundStyleE2EEES1J_S1O_JEEENS4_5SM1004TMEM4LOAD26SM100_TMEM_LOAD_32dp32b16xENS4_13SM90_TMA_LOADENS11_INS12_ILi1ELi4ELi3EEES15_NSS_INS5_IJS16_S1L_EEENS5_IJS1L_SC_EEEEEEENS4_39AutoVectorizingCopyWithAssumedAlignmentILi128EEENS4_14SM90_TMA_STOREES25_S27_S27_EEEvvEEEEvNT_6ParamsE,@function
        .size           _ZN7cutlass13device_kernelINS_4gemm6kernel13GemmUniversalIN4cute5tupleIJiiiiEEENS1_10collective13CollectiveMmaINS1_35MainloopSm100TmaUmmaWarpSpecializedILi4ELi2ELi4ENS5_IJNS4_1CILi2EEESB_NSA_ILi1EEEEEEEENS5_IJNSA_ILi128EEESF_NSA_ILi64EEEEEENS_6half_tENS5_IJSC_llEEESI_SJ_NS4_8TiledMMAINS4_8MMA_AtomIJNS4_26SM100_MMA_F16BF16_2x1SM_SSISI_SI_fLi128ELi128ELNS4_4UMMA5MajorE1ELSO_1ELNSN_7ScaleInE0ELSP_0EEEEEENS4_6LayoutINS5_IJSC_SC_SC_EEENS5_IJNSA_ILi0EEESU_SU_EEEEENS5_IJNS4_10UnderscoreESX_SX_EEEEENS4_28SM100_TMA_2SM_LOAD_MULTICASTENS4_14ComposedLayoutINS4_7SwizzleILi3ELi4ELi3EEENS4_18smem_ptr_flag_bitsILi16EEENSS_INS5_IJSG_NSA_ILi8EEEEEENS5_IJSC_SG_EEEEEEEvNS4_8identityENS4_18SM100_TMA_2SM_LOADES1A_vS1B_EENS_8epilogue10collective18CollectiveEpilogueINS1E_23Sm100TmaWarpSpecializedILi4ELi2ELi16ELb1ELb0EEEJNS5_IJSG_SF_SG_EEENS5_IJNSS_ISG_SC_EENSS_INS5_IJNSA_ILi16EEESB_EEES18_EEEEESI_NS5_IJlSC_lEEESI_S1P_NS1E_6fusion15FusionCallbacksIS1I_NS1Q_17LinearCombinationISI_fSI_fLNS_15FloatRoundStyleE2EEES1J_S1O_JEEENS4_5SM1004TMEM4LOAD26SM100_TMEM_LOAD_32dp32b16xENS4_13SM90_TMA_LOADENS11_INS12_ILi1ELi4ELi3EEES15_NSS_INS5_IJS16_S1L_EEENS5_IJS1L_SC_EEEEEEENS4_39AutoVectorizingCopyWithAssumedAlignmentILi128EEENS4_14SM90_TMA_STOREES25_S27_S27_EEEvvEEEEvNT_6ParamsE,(.L_x_197 - _ZN7cutlass13device_kernelINS_4gemm6kernel13GemmUniversalIN4cute5tupleIJiiiiEEENS1_10collective13CollectiveMmaINS1_35MainloopSm100TmaUmmaWarpSpecializedILi4ELi2ELi4ENS5_IJNS4_1CILi2EEESB_NSA_ILi1EEEEEEEENS5_IJNSA_ILi128EEESF_NSA_ILi64EEEEEENS_6half_tENS5_IJSC_llEEESI_SJ_NS4_8TiledMMAINS4_8MMA_AtomIJNS4_26SM100_MMA_F16BF16_2x1SM_SSISI_SI_fLi128ELi128ELNS4_4UMMA5MajorE1ELSO_1ELNSN_7ScaleInE0ELSP_0EEEEEENS4_6LayoutINS5_IJSC_SC_SC_EEENS5_IJNSA_ILi0EEESU_SU_EEEEENS5_IJNS4_10UnderscoreESX_SX_EEEEENS4_28SM100_TMA_2SM_LOAD_MULTICASTENS4_14ComposedLayoutINS4_7SwizzleILi3ELi4ELi3EEENS4_18smem_ptr_flag_bitsILi16EEENSS_INS5_IJSG_NSA_ILi8EEEEEENS5_IJSC_SG_EEEEEEEvNS4_8identityENS4_18SM100_TMA_2SM_LOADES1A_vS1B_EENS_8epilogue10collective18CollectiveEpilogueINS1E_23Sm100TmaWarpSpecializedILi4ELi2ELi16ELb1ELb0EEEJNS5_IJSG_SF_SG_EEENS5_IJNSS_ISG_SC_EENSS_INS5_IJNSA_ILi16EEESB_EEES18_EEEEESI_NS5_IJlSC_lEEESI_S1P_NS1E_6fusion15FusionCallbacksIS1I_NS1Q_17LinearCombinationISI_fSI_fLNS_15FloatRoundStyleE2EEES1J_S1O_JEEENS4_5SM1004TMEM4LOAD26SM100_TMEM_LOAD_32dp32b16xENS4_13SM90_TMA_LOADENS11_INS12_ILi1ELi4ELi3EEES15_NSS_INS5_IJS16_S1L_EEENS5_IJS1L_SC_EEEEEEENS4_39AutoVectorizingCopyWithAssumedAlignmentILi128EEENS4_14SM90_TMA_STOREES25_S27_S27_EEEvvEEEEvNT_6ParamsE)
        .other          _ZN7cutlass13device_kernelINS_4gemm6kernel13GemmUniversalIN4cute5tupleIJiiiiEEENS1_10collective13CollectiveMmaINS1_35MainloopSm100TmaUmmaWarpSpecializedILi4ELi2ELi4ENS5_IJNS4_1CILi2EEESB_NSA_ILi1EEEEEEEENS5_IJNSA_ILi128EEESF_NSA_ILi64EEEEEENS_6half_tENS5_IJSC_llEEESI_SJ_NS4_8TiledMMAINS4_8MMA_AtomIJNS4_26SM100_MMA_F16BF16_2x1SM_SSISI_SI_fLi128ELi128ELNS4_4UMMA5MajorE1ELSO_1ELNSN_7ScaleInE0ELSP_0EEEEEENS4_6LayoutINS5_IJSC_SC_SC_EEENS5_IJNSA_ILi0EEESU_SU_EEEEENS5_IJNS4_10UnderscoreESX_SX_EEEEENS4_28SM100_TMA_2SM_LOAD_MULTICASTENS4_14ComposedLayoutINS4_7SwizzleILi3ELi4ELi3EEENS4_18smem_ptr_flag_bitsILi16EEENSS_INS5_IJSG_NSA_ILi8EEEEEENS5_IJSC_SG_EEEEEEEvNS4_8identityENS4_18SM100_TMA_2SM_LOADES1A_vS1B_EENS_8epilogue10collective18CollectiveEpilogueINS1E_23Sm100TmaWarpSpecializedILi4ELi2ELi16ELb1ELb0EEEJNS5_IJSG_SF_SG_EEENS5_IJNSS_ISG_SC_EENSS_INS5_IJNSA_ILi16EEESB_EEES18_EEEEESI_NS5_IJlSC_lEEESI_S1P_NS1E_6fusion15FusionCallbacksIS1I_NS1Q_17LinearCombinationISI_fSI_fLNS_15FloatRoundStyleE2EEES1J_S1O_JEEENS4_5SM1004TMEM4LOAD26SM100_TMEM_LOAD_32dp32b16xENS4_13SM90_TMA_LOADENS11_INS12_ILi1ELi4ELi3EEES15_NSS_INS5_IJS16_S1L_EEENS5_IJS1L_SC_EEEEEEENS4_39AutoVectorizingCopyWithAssumedAlignmentILi128EEENS4_14SM90_TMA_STOREES25_S27_S27_EEEvvEEEEvNT_6ParamsE,@"STO_CUDA_ENTRY STV_DEFAULT"
_ZN7cutlass13device_kernelINS_4gemm6kernel13GemmUniversalIN4cute5tupleIJiiiiEEENS1_10collective13CollectiveMmaINS1_35MainloopSm100TmaUmmaWarpSpecializedILi4ELi2ELi4ENS5_IJNS4_1CILi2EEESB_NSA_ILi1EEEEEEEENS5_IJNSA_ILi128EEESF_NSA_ILi64EEEEEENS_6half_tENS5_IJSC_llEEESI_SJ_NS4_8TiledMMAINS4_8MMA_AtomIJNS4_26SM100_MMA_F16BF16_2x1SM_SSISI_SI_fLi128ELi128ELNS4_4UMMA5MajorE1ELSO_1ELNSN_7ScaleInE0ELSP_0EEEEEENS4_6LayoutINS5_IJSC_SC_SC_EEENS5_IJNSA_ILi0EEESU_SU_EEEEENS5_IJNS4_10UnderscoreESX_SX_EEEEENS4_28SM100_TMA_2SM_LOAD_MULTICASTENS4_14ComposedLayoutINS4_7SwizzleILi3ELi4ELi3EEENS4_18smem_ptr_flag_bitsILi16EEENSS_INS5_IJSG_NSA_ILi8EEEEEENS5_IJSC_SG_EEEEEEEvNS4_8identityENS4_18SM100_TMA_2SM_LOADES1A_vS1B_EENS_8epilogue10collective18CollectiveEpilogueINS1E_23Sm100TmaWarpSpecializedILi4ELi2ELi16ELb1ELb0EEEJNS5_IJSG_SF_SG_EEENS5_IJNSS_ISG_SC_EENSS_INS5_IJNSA_ILi16EEESB_EEES18_EEEEESI_NS5_IJlSC_lEEESI_S1P_NS1E_6fusion15FusionCallbacksIS1I_NS1Q_17LinearCombinationISI_fSI_fLNS_15FloatRoundStyleE2EEES1J_S1O_JEEENS4_5SM1004TMEM4LOAD26SM100_TMEM_LOAD_32dp32b16xENS4_13SM90_TMA_LOADENS11_INS12_ILi1ELi4ELi3EEES15_NSS_INS5_IJS16_S1L_EEENS5_IJS1L_SC_EEEEEEENS4_39AutoVectorizingCopyWithAssumedAlignmentILi128EEENS4_14SM90_TMA_STOREES25_S27_S27_EEEvvEEEEvNT_6ParamsE:
[----:B------:R-:W1:Y:S01]  /*0000*/  LDC R1, c[0x0][0x37c] ;  /* 0x0000df00ff017b82 */ /* 0x000e620000000800 */
[----:B------:R-:W2:Y:S01]  /*0010*/  S2R R72, SR_TID.X ;  /* 0x0000000000487919 */ /* 0x000ea20000002100 */
[----:B------:R-:W3:Y:S06]  /*0020*/  LDCU.64 UR4, c[0x0][0x890] ;  /* 0x00011200ff0477ac */ /* 0x000eec0008000a00 */
[----:B------:R-:W4:Y:S01]  /*0030*/  S2UR UR37, SR_CgaCtaId ;  /* 0x00000000002579c3 */ /* 0x000f220000008800 */
[----:B------:R-:W-:Y:S02]  /*0040*/  PRMT R59, RZ, 0x7610, R59 ;  /* 0x00007610ff3b7816 */ /* 0x000fe4000000003b */
[----:B------:R-:W-:Y:S01]  /*0050*/  ELECT P1, URZ, PT ;  /* 0x0000000000ff782f */ /* 0x000fe20003820000 */
[----:B------:R-:W1:Y:S01]  /*0060*/  LDCU.64 UR46, c[0x0][0x358] ;  /* 0x00006b00ff2e77ac */ /* 0x000e620008000a00 */
[----:B---3--:R-:W-:-:S04]  /*0070*/  UISETP.NE.U32.AND UP0, UPT, UR4, URZ, UPT ;  /* 0x000000ff0400728c */ /* 0x008fc8000bf05070 */
[----:B------:R-:W-:Y:S02]  /*0080*/  UISETP.NE.AND.EX UP0, UPT, UR5, URZ, UPT, UP0 ;  /* 0x000000ff0500728c */ /* 0x000fe4000bf05300 */
[----:B----4-:R-:W-:Y:S02]  /*0090*/  ULOP3.LUT UR9, UR37, 0x1, URZ, 0xc0, !UPT ;  /* 0x0000000125097892 */ /* 0x010fe4000f8ec0ff */
[----:B------:R-:W-:Y:S01]  /*00a0*/  ULOP3.LUT UR8, UR37, 0x1, URZ, 0x3c, !UPT ;  /* 0x0000000125087892 */ /* 0x000fe2000f8e3cff */
[----:B--2---:R-:W-:-:S05]  /*00b0*/  SHF.R.U32.HI R66, RZ, 0x5, R72 ;  /* 0x00000005ff427819 */ /* 0x004fca0000011648 */
[----:B------:R-:W2:Y:S02]  /*00c0*/  SHFL.IDX PT, R0, R66, RZ, 0x1f ;  /* 0x00001fff42007589 */ /* 0x000ea400000e0000 */
[----:B--2---:R-:W-:Y:S01]  /*00d0*/  R2UR UR10, R0 ;  /* 0x00000000000a72ca */ /* 0x004fe200000e0000 */
[----:B-1----:R-:W-:-:S14]  /*00e0*/  BRA.U UP0, `(.L_x_0) ;  /* 0x00000001002c7547 */ /* 0x002fdc000b800000 */
[----:B------:R-:W1:Y:S02]  /*00f0*/  LDCU.64 UR6, c[0x0][0x888] ;  /* 0x00011100ff0677ac */ /* 0x000e640008000a00 */
[----:B-1----:R-:W-:-:S04]  /*0100*/  UISETP.NE.U32.AND UP0, UPT, UR6, URZ, UPT ;  /* 0x000000ff0600728c */ /* 0x002fc8000bf05070 */
[----:B------:R-:W-:-:S09]  /*0110*/  UISETP.NE.AND.EX UP0, UPT, UR7, URZ, UPT, UP0 ;  /* 0x000000ff0700728c */ /* 0x000fd2000bf05300 */
[----:B------:R-:W-:Y:S05]  /*0120*/  BRA.U !UP0, `(.L_x_1) ;  /* 0x0000000108107547 */ /* 0x000fea000b800000 */
[----:B------:R-:W1:Y:S02]  /*0130*/  LDC.64 R2, c[0x0][0x888] ;  /* 0x00022200ff027b82 */ /* 0x000e640000000a00 */
[----:B-1----:R1:W5:Y:S01]  /*0140*/  LDG.E R35, desc[UR46][R2.64] ;  /* 0x0000002e02237981 */ /* 0x002362000c1e1900 */
[----:B------:R-:W-:Y:S01]  /*0150*/  HFMA2 R59, -RZ, RZ, 0, 5.9604644775390625e-08 ;  /* 0x00000001ff3b7431 */ /* 0x000fe200000001ff */
[----:B------:R-:W-:Y:S05]  /*0160*/  BRA `(.L_x_0) ;  /* 0x00000000000c7947 */ /* 0x000fea0003800000 */
.L_x_1:
[----:B------:R-:W1:Y:S01]  /*0170*/  LDCU UR6, c[0x0][0x880] ;  /* 0x00011000ff0677ac */ /* 0x000e620008000800 */
[----:B------:R-:W-:Y:S01]  /*0180*/  HFMA2 R59, -RZ, RZ, 0, 5.9604644775390625e-08 ;  /* 0x00000001ff3b7431 */ /* 0x000fe200000001ff */
[----:B-1----:R-:W-:-:S07]  /*0190*/  MOV R35, UR6 ;  /* 0x0000000600237c02 */ /* 0x002fce0008000f00 */
.L_x_0:
[----:B------:R-:W2:Y:S02]  /*01a0*/  LDCU.64 UR6, c[0x0][0x8b0] ;  /* 0x00011600ff0677ac */ /* 0x000ea40008000a00 */
[----:B--2---:R-:W-:-:S04]  /*01b0*/  UISETP.NE.U32.AND UP0, UPT, UR6, URZ, UPT ;  /* 0x000000ff0600728c */ /* 0x004fc8000bf05070 */
[----:B------:R-:W-:-:S09]  /*01c0*/  UISETP.NE.AND.EX UP0, UPT, UR7, URZ, UPT, UP0 ;  /* 0x000000ff0700728c */ /* 0x000fd2000bf05300 */
[----:B------:R-:W-:Y:S05]  /*01d0*/  BRA.U UP0, `(.L_x_2) ;  /* 0x0000000100247547 */ /* 0x000fea000b800000 */
[----:B------:R-:W2:Y:S02]  /*01e0*/  LDCU.64 UR6, c[0x0][0x8a8] ;  /* 0x00011500ff0677ac */ /* 0x000ea40008000a00 */
[----:B--2---:R-:W-:-:S04]  /*01f0*/  UISETP.NE.U32.AND UP0, UPT, UR6, URZ, UPT ;  /* 0x000000ff0600728c */ /* 0x004fc8000bf05070 */
[----:B------:R-:W-:-:S09]  /*0200*/  UISETP.NE.AND.EX UP0, UPT, UR7, URZ, UPT, UP0 ;  /* 0x000000ff0700728c */ /* 0x000fd2000bf05300 */
[----:B------:R-:W-:Y:S05]  /*0210*/  BRA.U !UP0, `(.L_x_3) ;  /* 0x00000001080c7547 */ /* 0x000fea000b800000 */
[----:B------:R-:W2:Y:S02]  /*0220*/  LDC.64 R32, c[0x0][0x8a8] ;  /* 0x00022a00ff207b82 */ /* 0x000ea40000000a00 */
[----:B--2---:R2:W5:Y:S01]  /*0230*/  LDG.E R32, desc[UR46][R32.64] ;  /* 0x0000002e20207981 */ /* 0x004562000c1e1900 */
[----:B------:R-:W-:Y:S05]  /*0240*/  BRA `(.L_x_2) ;  /* 0x0000000000087947 */ /* 0x000fea0003800000 */
.L_x_3:
[----:B------:R-:W2:Y:S02]  /*0250*/  LDCU UR6, c[0x0][0x8a0] ;  /* 0x00011400ff0677ac */ /* 0x000ea40008000800 */
[----:B--2---:R-:W-:Y:S02]  /*0260*/  MOV R32, UR6 ;  /* 0x0000000600207c02 */ /* 0x004fe40008000f00 */
.L_x_2:
[----:B------:R-:W-:Y:S01]  /*0270*/  IMAD.U32 R0, RZ, RZ, UR10 ;  /* 0x0000000aff007e24 */ /* 0x000fe2000f8e00ff */
[----:B------:R-:W-:Y:S04]  /*0280*/  BSSY.RECONVERGENT B0, `(.L_x_4) ;  /* 0x000000c000007945 */ /* 0x000fe80003800200 */
[C---:B------:R-:W-:Y:S02]  /*0290*/  ISETP.NE.OR P2, PT, R0.reuse, 0x1, !P1 ;  /* 0x000000010000780c */ /* 0x040fe40004f45670 */
[----:B------:R-:W-:-:S11]  /*02a0*/  ISETP.NE.OR P0, PT, R0, 0x3, !P1 ;  /* 0x000000030000780c */ /* 0x000fd60004f05670 */
[----:B------:R-:W-:Y:S05]  /*02b0*/  @P2 BRA `(.L_x_5) ;  /* 0x0000000000202947 */ /* 0x000fea0003800000 */
[----:B------:R-:W3:Y:S02]  /*02c0*/  LDCU.64 UR6, c[0x0][0x348] ;  /* 0x00006900ff0677ac */ /* 0x000ee40008000a00 */
[----:B---3--:R-:W-:Y:S02]  /*02d0*/  UIADD3 UR12, UP1, UPT, UR6, 0x80, URZ ;  /* 0x00000080060c7890 */ /* 0x008fe4000ff3e0ff */
[----:B------:R-:W-:Y:S02]  /*02e0*/  UIADD3 UR6, UP0, UPT, UR6, 0x180, URZ ;  /* 0x0000018006067890 */ /* 0x000fe4000ff1e0ff */
[----:B------:R-:W-:Y:S02]  /*02f0*/  UIADD3.X UR13, UPT, UPT, URZ, UR7, URZ, UP1, !UPT ;  /* 0x00000007ff0d7290 */ /* 0x000fe40008ffe4ff */
[----:B------:R-:W-:-:S07]  /*0300*/  UIADD3.X UR7, UPT, UPT, URZ, UR7, URZ, UP0, !UPT ;  /* 0x00000007ff077290 */ /* 0x000fce00087fe4ff */
[----:B------:R3:W-:Y:S02]  /*0310*/  UTMACCTL.PF [UR12] ;  /* 0x000000000c0079b9 */ /* 0x0007e40008040000 */
[----:B------:R3:W-:Y:S02]  /*0320*/  UTMACCTL.PF [UR6] ;  /* 0x00000000060079b9 */ /* 0x0007e40008040000 */
[----:B---3--:R-:W-:Y:S01]  /*0330*/  NOP ;  /* 0x0000000000007918 */ /* 0x008fe20000000000 */
.L_x_5:
[----:B------:R-:W-:Y:S05]  /*0340*/  BSYNC.RECONVERGENT B0 ;  /* 0x0000000000007941 */ /* 0x000fea0003800200 */
.L_x_4:
[----:B------:R-:W-:Y:S04]  /*0350*/  BSSY.RECONVERGENT B0, `(.L_x_6) ;  /* 0x000000a000007945 */ /* 0x000fe80003800200 */
        /* <DEDUP_REMOVED lines=9> */
.L_x_7:
[----:B------:R-:W-:Y:S05]  /*03f0*/  BSYNC.RECONVERGENT B0 ;  /* 0x0000000000007941 */ /* 0x000fea0003800200 */
.L_x_6:
[----:B------:R-:W3:Y:S01]  /*0400*/  LDCU.64 UR6, c[0x0][0x888] ;  /* 0x00011100ff0677ac */ /* 0x000ee20008000a00 */
[----:B------:R-:W-:Y:S02]  /*0410*/  UISETP.EQ.U32.AND UP1, UPT, UR4, URZ, UPT ;  /* 0x000000ff0400728c */ /* 0x000fe4000bf22070 */
[----:B------:R-:W-:Y:S02]  /*0420*/  UPLOP3.LUT UP4, UPT, UPT, UPT, UPT, 0x80, 0x8 ;  /* 0x000000000008789c */ /* 0x000fe40003f8f070 */
[----:B---3--:R-:W-:-:S04]  /*0430*/  UISETP.NE.U32.AND UP0, UPT, UR6, URZ, UPT ;  /* 0x000000ff0600728c */ /* 0x008fc8000bf05070 */
[----:B------:R-:W-:-:S04]  /*0440*/  UISETP.NE.AND.EX UP0, UPT, UR7, URZ, UPT, UP0 ;  /* 0x000000ff0700728c */ /* 0x000fc8000bf05300 */
[----:B------:R-:W-:-:S04]  /*0450*/  UISETP.EQ.OR.EX UP2, UPT, UR5, URZ, !UP0, UP1 ;  /* 0x000000ff0500728c */ /* 0x000fc8000c742710 */
[----:B------:R-:W-:-:S05]  /*0460*/  UP2UR UR50, UPR, URZ, 0x4 ;  /* 0x00000004ff327883 */ /* 0x000fca0008000000 */
[----:B------:R-:W-:Y:S07]  /*0470*/  BRA.U !UP2, `(.L_x_8) ;  /* 0x000000010a207547 */ /* 0x000fee000b800000 */
[----:B------:R-:W-:Y:S01]  /*0480*/  UISETP.NE.U32.AND UP1, UPT, UR4, URZ, UPT ;  /* 0x000000ff0400728c */ /* 0x000fe2000bf25070 */
[----:B-----5:R-:W-:Y:S01]  /*0490*/  FSETP.NEU.AND P0, PT, R35, RZ, PT ;  /* 0x000000ff2300720b */ /* 0x020fe20003f0d000 */
[----:B------:R-:W-:Y:S02]  /*04a0*/  USEL UR4, URZ, 0xffffffff, UP0 ;  /* 0xffffffffff047887 */ /* 0x000fe40008000000 */
[----:B------:R-:W-:-:S10]  /*04b0*/  UISETP.NE.AND.EX UP1, UPT, UR5, URZ, UPT, UP1 ;  /* 0x000000ff0500728c */ /* 0x000fd4000bf25310 */
[----:B------:R-:W-:Y:S01]  /*04c0*/  VOTEU.ANY UP0, P0 ;  /* 0x0000000000ff7886 */ /* 0x000fe20000000100 */
[----:B------:R-:W-:-:S04]  /*04d0*/  @!UP1 USEL UR4, URZ, 0xffffffff, UP0 ;  /* 0xffffffffff049887 */ /* 0x000fc80008000000 */
[----:B------:R-:W-:-:S04]  /*04e0*/  ULOP3.LUT UR4, UR4, 0x1, URZ, 0xc0, !UPT ;  /* 0x0000000104047892 */ /* 0x000fc8000f8ec0ff */
[----:B------:R-:W-:-:S11]  /*04f0*/  UISETP.NE.U32.AND UP4, UPT, UR4, 0x1, UPT ;  /* 0x000000010400788c */ /* 0x000fd6000bf85070 */
.L_x_8:
[----:B------:R-:W3:Y:S01]  /*0500*/  SHFL.IDX PT, R0, R66, RZ, 0x1f ;  /* 0x00001fff42007589 */ /* 0x000ee200000e0000 */
[----:B------:R-:W-:-:S04]  /*0510*/  UISETP.NE.AND UP0, UPT, UR10, 0x2, UPT ;  /* 0x000000020a00788c */ /* 0x000fc8000bf05270 */
[----:B------:R-:W-:Y:S02]  /*0520*/  UISETP.EQ.AND UP1, UPT, UR9, URZ, !UP0 ;  /* 0x000000ff0900728c */ /* 0x000fe4000c722270 */
[----:B------:R-:W-:-:S04]  /*0530*/  USEL UR4, URZ, 0x1, UP0 ;  /* 0x00000001ff047887 */ /* 0x000fc80008000000 */
[----:B------:R-:W-:Y:S02]  /*0540*/  PLOP3.LUT P5, PT, P1, PT, UP1, 0x80, 0x8 ;  /* 0x000000000008781c */ /* 0x000fe40000faf018 */
[----:B---3--:R-:W-:-:S13]  /*0550*/  ISETP.NE.AND P0, PT, R0, RZ, PT ;  /* 0x000000ff0000720c */ /* 0x008fda0003f05270 */
[----:B------:R-:W-:Y:S05]  /*0560*/  @P0 BRA `(.L_x_9) ;  /* 0x0000000000540947 */ /* 0x000fea0003800000 */
[----:B------:R-:W-:Y:S01]  /*0570*/  UMOV UR7, 0x400 ;  /* 0x0000040000077882 */ /* 0x000fe20000000000 */
[----:B------:R-:W-:Y:S01]  /*0580*/  UMOV UR6, 0x1 ;  /* 0x0000000100067882 */ /* 0x000fe20000000000 */
[----:B------:R-:W-:Y:S01]  /*0590*/  UMOV UR5, 0x2 ;  /* 0x0000000200057882 */ /* 0x000fe20000000000 */
[----:B------:R-:W-:Y:S02]  /*05a0*/  ULEA UR7, UR37, UR7, 0x18 ;  /* 0x0000000725077291 */ /* 0x000fe4000f8ec0ff */
[----:B------:R-:W-:-:S04]  /*05b0*/  UIADD3 UR12, UPT, UPT, -UR6, 0x100000, URZ ;  /* 0x00100000060c7890 */ /* 0x000fc8000fffe1ff */
[----:B------:R-:W-:Y:S02]  /*05c0*/  USHF.L.U32 UR13, UR12, 0xb, URZ ;  /* 0x0000000b0c0d7899 */ /* 0x000fe400080006ff */
[----:B------:R-:W-:Y:S02]  /*05d0*/  USHF.L.U32 UR12, UR12, 0x1, URZ ;  /* 0x000000010c0c7899 */ /* 0x000fe400080006ff */
[----:B------:R-:W-:-:S04]  /*05e0*/  UIADD3 UR14, UPT, UPT, -UR5, 0x100000, URZ ;  /* 0x00100000050e7890 */ /* 0x000fc8000fffe1ff */
[----:B------:R-:W-:Y:S02]  /*05f0*/  USHF.L.U32 UR15, UR14, 0xb, URZ ;  /* 0x0000000b0e0f7899 */ /* 0x000fe400080006ff */
[----:B------:R-:W-:Y:S01]  /*0600*/  USHF.L.U32 UR14, UR14, 0x1, URZ ;  /* 0x000000010e0e7899 */ /* 0x000fe200080006ff */
[----:B------:R-:W-:Y:S01]  /*0610*/  ELECT P0, URZ, PT ;  /* 0x0000000000ff782f */ /* 0x000fe20003800000 */
[----:B------:R-:W3:Y:S02]  /*0620*/  FENCE.VIEW.ASYNC.S ;  /* 0x00000000000073c6 */ /* 0x000ee40000000000 */
[----:B---3--:R3:W4:Y:S08]  /*0630*/  SYNCS.EXCH.64 URZ, [UR7], UR12 ;  /* 0x0000000c07ff75b2 */ /* 0x0087300008000100 */
[----:B------:R3:W1:Y:S01]  /*0640*/  SYNCS.EXCH.64 URZ, [UR7+0x20], UR14 ;  /* 0x0000200e07ff75b2 */ /* 0x0006620008000100 */
[----:B------:R3:W1:Y:S01]  /*0650*/  SYNCS.EXCH.64 URZ, [UR7+0x8], UR12 ;  /* 0x0000080c07ff75b2 */ /* 0x0006620008000100 */
[----:B------:R3:W1:Y:S01]  /*0660*/  SYNCS.EXCH.64 URZ, [UR7+0x28], UR14 ;  /* 0x0000280e07ff75b2 */ /* 0x0006620008000100 */
[----:B------:R3:W1:Y:S01]  /*0670*/  SYNCS.EXCH.64 URZ, [UR7+0x10], UR12 ;  /* 0x0000100c07ff75b2 */ /* 0x0006620008000100 */
[----:B------:R3:W1:Y:S01]  /*0680*/  SYNCS.EXCH.64 URZ, [UR7+0x30], UR14 ;  /* 0x0000300e07ff75b2 */ /* 0x0006620008000100 */
[----:B------:R3:W1:Y:S01]  /*0690*/  SYNCS.EXCH.64 URZ, [UR7+0x18], UR12 ;  /* 0x0000180c07ff75b2 */ /* 0x0006620008000100 */
[----:B------:R3:W1:Y:S01]  /*06a0*/  SYNCS.EXCH.64 URZ, [UR7+0x38], UR14 ;  /* 0x0000380e07ff75b2 */ /* 0x0006620008000100 */
[----:B------:R-:W-:Y:S01]  /*06b0*/  NOP ;  /* 0x0000000000007918 */ /* 0x000fe20000000000 */
.L_x_9:
[----:B------:R-:W2:Y:S01]  /*06c0*/  SHFL.IDX PT, R0, R66, RZ, 0x1f ;  /* 0x00001fff42007589 */ /* 0x000ea200000e0000 */
[----:B------:R-:W-:Y:S01]  /*06d0*/  NOP ;  /* 0x0000000000007918 */ /* 0x000fe20000000000 */
[----:B--2---:R-:W-:-:S13]  /*06e0*/  ISETP.NE.AND P0, PT, R0, 0x1, PT ;  /* 0x000000010000780c */ /* 0x004fda0003f05270 */
[----:B------:R-:W-:Y:S05]  /*06f0*/  @P0 BRA `(.L_x_10) ;  /* 0x0000000000540947 */ /* 0x000fea0003800000 */
[----:B---3--:R-:W-:Y:S01]  /*0700*/  UMOV UR7, 0x400 ;  /* 0x0000040000077882 */ /* 0x008fe20000000000 */
        /* <DEDUP_REMOVED lines=10> */
[----:B------:R-:W2:Y:S02]  /*07b0*/  FENCE.VIEW.ASYNC.S ;  /* 0x00000000000073c6 */ /* 0x000ea40000000000 */
[----:B--2---:R2:W3:Y:S08]  /*07c0*/  SYNCS.EXCH.64 URZ, [UR7+0x40], UR12 ;  /* 0x0000400c07ff75b2 */ /* 0x0044f00008000100 */
        /* <DEDUP_REMOVED lines=8> */
.L_x_10:
[----:B------:R-:W4:Y:S01]  /*0850*/  SHFL.IDX PT, R0, R66, RZ, 0x1f ;  /* 0x00001fff42007589 */ /* 0x000f2200000e0000 */
[----:B------:R-:W-:Y:S01]  /*0860*/  NOP ;  /* 0x0000000000007918 */ /* 0x000fe20000000000 */
[----:B----4-:R-:W-:-:S13]  /*0870*/  ISETP.NE.AND P0, PT, R0, 0x3, PT ;  /* 0x000000030000780c */ /* 0x010fda0003f05270 */
[----:B------:R-:W-:Y:S05]  /*0880*/  @P0 BRA `(.L_x_11) ;  /* 0x00000000002c0947 */ /* 0x000fea0003800000 */
[----:B------:R-:W-:Y:S01]  /*0890*/  UMOV UR6, 0x400 ;  /* 0x0000040000067882 */ /* 0x000fe20000000000 */
[----:B------:R-:W-:Y:S01]  /*08a0*/  UMOV UR5, 0x20 ;  /* 0x0000002000057882 */ /* 0x000fe20000000000 */
[----:B------:R-:W-:Y:S02]  /*08b0*/  ULEA UR6, UR37, UR6, 0x18 ;  /* 0x0000000625067291 */ /* 0x000fe4000f8ec0ff */
[----:B--23--:R-:W-:-:S04]  /*08c0*/  UIADD3 UR12, UPT, UPT, -UR5, 0x100000, URZ ;  /* 0x00100000050c7890 */ /* 0x00cfc8000fffe1ff */
[----:B------:R-:W-:Y:S02]  /*08d0*/  USHF.L.U32 UR13, UR12, 0xb, URZ ;  /* 0x0000000b0c0d7899 */ /* 0x000fe400080006ff */
[----:B------:R-:W-:Y:S01]  /*08e0*/  USHF.L.U32 UR12, UR12, 0x1, URZ ;  /* 0x000000010c0c7899 */ /* 0x000fe200080006ff */
[----:B------:R-:W-:Y:S01]  /*08f0*/  ELECT P0, URZ, PT ;  /* 0x0000000000ff782f */ /* 0x000fe20003800000 */
[----:B------:R-:W2:Y:S10]  /*0900*/  FENCE.VIEW.ASYNC.S ;  /* 0x00000000000073c6 */ /* 0x000eb40000000000 */
[----:B--2---:R4:W2:Y:S01]  /*0910*/  SYNCS.EXCH.64 URZ, [UR6+0x80], UR12 ;  /* 0x0000800c06ff75b2 */ /* 0x0048a20008000100 */
[----:B------:R4:W3:Y:S02]  /*0920*/  SYNCS.EXCH.64 URZ, [UR6+0x88], UR12 ;  /* 0x0000880c06ff75b2 */ /* 0x0008e40008000100 */
[----:B----4-:R-:W-:Y:S01]  /*0930*/  NOP ;  /* 0x0000000000007918 */ /* 0x010fe20000000000 */
.L_x_11:
[----:B------:R-:W4:Y:S01]  /*0940*/  SHFL.IDX PT, R0, R66, RZ, 0x1f ;  /* 0x00001fff42007589 */ /* 0x000f2200000e0000 */
[----:B------:R-:W-:Y:S01]  /*0950*/  NOP ;  /* 0x0000000000007918 */ /* 0x000fe20000000000 */
[----:B----4-:R-:W-:-:S13]  /*0960*/  ISETP.NE.AND P0, PT, R0, 0x4, PT ;  /* 0x000000040000780c */ /* 0x010fda0003f05270 */
[----:B------:R-:W-:Y:S05]  /*0970*/  @P0 BRA `(.L_x_12) ;  /* 0x0000000000480947 */ /* 0x000fea0003800000 */
[----:B--23--:R-:W-:Y:S01]  /*0980*/  UMOV UR7, 0x3a0 ;  /* 0x000003a000077882 */ /* 0x00cfe20000000000 */
[----:B------:R-:W-:Y:S01]  /*0990*/  UMOV UR6, 0x400 ;  /* 0x0000040000067882 */ /* 0x000fe20000000000 */
[----:B------:R-:W-:Y:S01]  /*09a0*/  USEL UR7, UR7, 0x320, UP4 ;  /* 0x0000032007077887 */ /* 0x000fe2000a000000 */
        /* <DEDUP_REMOVED lines=10> */
[----:B--2---:R4:W2:Y:S08]  /*0a50*/  SYNCS.EXCH.64 URZ, [UR6+0x90], UR12 ;  /* 0x0000900c06ff75b2 */ /* 0x0048b00008000100 */
[----:B------:R4:W3:Y:S01]  /*0a60*/  SYNCS.EXCH.64 URZ, [UR6+0xa0], UR14 ;  /* 0x0000a00e06ff75b2 */ /* 0x0008e20008000100 */
[----:B------:R4:W1:Y:S01]  /*0a70*/  SYNCS.EXCH.64 URZ, [UR6+0x98], UR12 ;  /* 0x0000980c06ff75b2 */ /* 0x0008620008000100 */
[----:B------:R4:W1:Y:S02]  /*0a80*/  SYNCS.EXCH.64 URZ, [UR6+0xa8], UR14 ;  /* 0x0000a80e06ff75b2 */ /* 0x0008640008000100 */
[----:B----4-:R-:W-:Y:S01]  /*0a90*/  NOP ;  /* 0x0000000000007918 */ /* 0x010fe20000000000 */
.L_x_12:
[----:B------:R-:W4:Y:S01]  /*0aa0*/  SHFL.IDX PT, R0, R66, RZ, 0x1f ;  /* 0x00001fff42007589 */ /* 0x000f2200000e0000 */
[----:B------:R-:W-:Y:S01]  /*0ab0*/  NOP ;  /* 0x0000000000007918 */ /* 0x000fe20000000000 */
[----:B----4-:R-:W-:-:S13]  /*0ac0*/  ISETP.NE.AND P0, PT, R0, 0x5, PT ;  /* 0x000000050000780c */ /* 0x010fda0003f05270 */
[----:B------:R-:W-:Y:S05]  /*0ad0*/  @P0 BRA `(.L_x_13) ;  /* 0x0000000000540947 */ /* 0x000fea0003800000 */
[----:B--23--:R-:W-:Y:S01]  /*0ae0*/  UMOV UR7, 0x400 ;  /* 0x0000040000077882 */ /* 0x00cfe20000000000 */
        /* <DEDUP_REMOVED lines=14> */
[----:B------:R4:W1:Y:S01]  /*0bd0*/  SYNCS.EXCH.64 URZ, [UR7+0xd8], UR14 ;  /* 0x0000d80e07ff75b2 */ /* 0x0008620008000100 */
[----:B------:R4:W1:Y:S01]  /*0be0*/  SYNCS.EXCH.64 URZ, [UR7+0xc0], UR12 ;  /* 0x0000c00c07ff75b2 */ /* 0x0008620008000100 */
[----:B------:R4:W1:Y:S01]  /*0bf0*/  SYNCS.EXCH.64 URZ, [UR7+0xe0], UR14 ;  /* 0x0000e00e07ff75b2 */ /* 0x0008620008000100 */
[----:B------:R4:W1:Y:S01]  /*0c00*/  SYNCS.EXCH.64 URZ, [UR7+0xc8], UR12 ;  /* 0x0000c80c07ff75b2 */ /* 0x0008620008000100 */
[----:B------:R4:W1:Y:S02]  /*0c10*/  SYNCS.EXCH.64 URZ, [UR7+0xe8], UR14 ;  /* 0x0000e80e07ff75b2 */ /* 0x0008640008000100 */
[----:B----4-:R-:W-:Y:S01]  /*0c20*/  NOP ;  /* 0x0000000000007918 */ /* 0x010fe20000000000 */
.L_x_13:
[----:B------:R-:W4:Y:S01]  /*0c30*/  SHFL.IDX PT, R0, R66, RZ, 0x1f ;  /* 0x00001fff42007589 */ /* 0x000f2200000e0000 */
[----:B------:R-:W-:Y:S01]  /*0c40*/  ISETP.NE.OR P1, PT, RZ, UR10, !P1 ;  /* 0x0000000aff007c0c */ /* 0x000fe2000cf25670 */
        /* <DEDUP_REMOVED lines=12> */
[----:B------:R4:W3:Y:S01]  /*0d10*/  SYNCS.EXCH.64 URZ, [UR6+0x100], UR12 ;  /* 0x0001000c06ff75b2 */ /* 0x0008e20008000100 */
[----:B------:R4:W1:Y:S01]  /*0d20*/  SYNCS.EXCH.64 URZ, [UR6+0xf8], UR12 ;  /* 0x0000f80c06ff75b2 */ /* 0x0008620008000100 */
[----:B------:R4:W1:Y:S02]  /*0d30*/  SYNCS.EXCH.64 URZ, [UR6+0x108], UR12 ;  /* 0x0001080c06ff75b2 */ /* 0x0008640008000100 */
[----:B----4-:R-:W-:Y:S01]  /*0d40*/  NOP ;  /* 0x0000000000007918 */ /* 0x010fe20000000000 */
.L_x_14:
[----:B------:R-:W-:Y:S01]  /*0d50*/  VOTEU.ALL UP0, P1 ;  /* 0x0000000000ff7886 */ /* 0x000fe20000800000 */
[----:B--23--:R-:W-:Y:S01]  /*0d60*/  UMOV UR12, 0x20 ;  /* 0x00000020000c7882 */ /* 0x00cfe20000000000 */
[----:B------:R-:W2:Y:S01]  /*0d70*/  LDCU UR6, c[0x0][0x36c] ;  /* 0x00006d80ff0677ac */ /* 0x000ea20008000800 */
[----:B------:R-:W-:Y:S01]  /*0d80*/  NOP ;  /* 0x0000000000007918 */ /* 0x000fe20000000000 */
[----:B------:R-:W-:Y:S01]  /*0d90*/  LOP3.LUT R10, R72, 0x1f, RZ, 0xc0, !PT ;  /* 0x0000001f480a7812 */ /* 0x000fe200078ec0ff */
[----:B------:R-:W-:Y:S01]  /*0da0*/  @!UP0 UMOV UR5, 0x400 ;  /* 0x0000040000058882 */ /* 0x000fe20000000000 */
[----:B------:R-:W-:-:S04]  /*0db0*/  @!UP0 UIADD3 UR12, UPT, UPT, -UR12, 0x100000, URZ ;  /* 0x001000000c0c8890 */ /* 0x000fc8000fffe1ff */
[----:B------:R-:W-:Y:S02]  /*0dc0*/  @!UP0 USHF.L.U32 UR13, UR12, 0xb, URZ ;  /* 0x0000000b0c0d8899 */ /* 0x000fe400080006ff */
[----:B------:R-:W-:Y:S02]  /*0dd0*/  @!UP0 USHF.L.U32 UR12, UR12, 0x1, URZ ;  /* 0x000000010c0c8899 */ /* 0x000fe400080006ff */
[----:B------:R-:W-:Y:S01]  /*0de0*/  @!UP0 ULEA UR5, UR37, UR5, 0x18 ;  /* 0x0000000525058291 */ /* 0x000fe2000f8ec0ff */
[----:B------:R-:W-:Y:S01]  /*0df0*/  VOTEU.ALL UP0, P1 ;  /* 0x0000000000ff7886 */ /* 0x000fe20000800000 */
[----:B------:R-:W-:Y:S02]  /*0e00*/  UISETP.NE.AND UP3, UPT, UR10, URZ, UPT ;  /* 0x000000ff0a00728c */ /* 0x000fe4000bf65270 */
[----:B--2---:R-:W-:Y:S01]  /*0e10*/  UISETP.EQ.U32.AND UP1, UPT, UR6, 0x1, UPT ;  /* 0x000000010600788c */ /* 0x004fe2000bf22070 */
[----:B------:R-:W2:Y:S07]  /*0e20*/  FENCE.VIEW.ASYNC.S ;  /* 0x00000000000073c6 */ /* 0x000eae0000000000 */
[----:B--2---:R2:W3:Y:S01]  /*0e30*/  @!UP0 SYNCS.EXCH.64 URZ, [UR5+0x110], UR12 ;  /* 0x0001100c05ff85b2 */ /* 0x0044e20008000100 */
[----:B------:R-:W-:Y:S05]  /*0e40*/  BRA.U !UP1, `(.L_x_15) ;  /* 0x0000000109087547 */ /* 0x000fea000b800000 */
[----:B-1-3--:R-:W-:Y:S01]  /*0e50*/  UCGABAR_ARV ;  /* 0x00000000000079c7 */ /* 0x00afe20008000000 */
[----:B------:R-:W-:Y:S05]  /*0e60*/  BRA `(.L_x_16) ;  /* 0x0000000000047947 */ /* 0x000fea0003800000 */
.L_x_15:
[----:B-1-3--:R-:W-:Y:S01]  /*0e70*/  NOP ;  /* 0x0000000000007918 */ /* 0x00afe20000000000 */
.L_x_16:
[----:B------:R-:W1:Y:S01]  /*0e80*/  S2R R11, SR_CTAID.X ;  /* 0x00000000000b7919 */ /* 0x000e620000002500 */
[----:B------:R-:W-:-:S05]  /*0e90*/  CS2R.32 R60, SR_CgaSize ;  /* 0x00000000003c7805 */ /* 0x000fca0000008a00 */
[----:B------:R-:W-:-:S05]  /*0ea0*/  IMAD R60, R60, -0xa0, RZ ;  /* 0xffffff603c3c7824 */ /* 0x000fca00078e02ff */
[----:B------:R-:W-:-:S14]  /*0eb0*/  R2UR UR6, R60 ;  /* 0x000000003c0672ca */ /* 0x000fdc00000e0000 */
[----:B------:R-:W3:Y:S01]  /*0ec0*/  LDCU UR6, c[0x0][UR6+0x2b0] ;  /* 0x00005600060677ac */ /* 0x000ee20008000800 */
[----:B------:R-:W-:-:S05]  /*0ed0*/  CS2R.32 R0, SR_CgaSize ;  /* 0x0000000000007805 */ /* 0x000fca0000008a00 */
[----:B------:R-:W-:-:S06]  /*0ee0*/  IMAD R0, R0, -0xa0, RZ ;  /* 0xffffff6000007824 */ /* 0x000fcc00078e02ff */
[----:B------:R-:W4:Y:S01]  /*0ef0*/  LDC R0, c[0x0][R0+0x2a0] ;  /* 0x0000a80000007b82 */ /* 0x000f220000000800 */
[----:B------:R-:W-:Y:S01]  /*0f00*/  PRMT R8, RZ, 0x7610, R8 ;  /* 0x00007610ff087816 */ /* 0x000fe20000000008 */
[----:B------:R-:W3:Y:S01]  /*0f10*/  S2R R34, SR_CTAID.Y ;  /* 0x0000000000227919 */ /* 0x000ee20000002600 */
[----:B------:R-:W-:-:S05]  /*0f20*/  CS2R.32 R60, SR_CgaSize ;  /* 0x00000000003c7805 */ /* 0x000fca0000008a00 */
[----:B------:R-:W-:-:S05]  /*0f30*/  IMAD R60, R60, -0xa0, RZ ;  /* 0xffffff603c3c7824 */ /* 0x000fca00078e02ff */
[----:B--2---:R-:W-:-:S14]  /*0f40*/  R2UR UR5, R60 ;  /* 0x000000003c0572ca */ /* 0x004fdc00000e0000 */
[----:B------:R-:W2:Y:S01]  /*0f50*/  LDCU UR5, c[0x0][UR5+0x2b4] ;  /* 0x00005680050577ac */ /* 0x000ea20008000800 */
[----:B------:R-:W1:Y:S01]  /*0f60*/  LDCU UR11, c[0x0][0xb30] ;  /* 0x00016600ff0b77ac */ /* 0x000e620008000800 */
[----:B------:R-:W3:Y:S01]  /*0f70*/  LDC R9, c[0x0][0xb24] ;  /* 0x0002c900ff097b82 */ /* 0x000ee20000000800 */
[----:B------:R-:W-:Y:S02]  /*0f80*/  UISETP.GT.U32.AND UP0, UPT, UR9, 0xffff, UPT ;  /* 0x0000ffff0900788c */ /* 0x000fe4000bf04070 */
[----:B------:R-:W-:Y:S02]  /*0f90*/  USHF.L.U32 UR7, UR37, 0xa, URZ ;  /* 0x0000000a25077899 */ /* 0x000fe400080006ff */
[----:B------:R-:W-:Y:S01]  /*0fa0*/  USEL UR12, UR9, 0xffff, !UP0 ;  /* 0x0000ffff090c7887 */ /* 0x000fe2000c000000 */
[----:B------:R-:W-:-:S05]  /*0fb0*/  CS2R.32 R58, SR_CgaSize ;  /* 0x00000000003a7805 */ /* 0x000fca0000008a00 */
[----:B------:R-:W-:-:S06]  /*0fc0*/  IMAD R58, R58, -0xa0, RZ ;  /* 0xffffff603a3a7824 */ /* 0x000fcc00078e02ff */
[----:B------:R-:W4:Y:S01]  /*0fd0*/  LDC R58, c[0x0][R58+0x2a4] ;  /* 0x0000a9003a3a7b82 */ /* 0x000f220000000800 */
[----:B------:R-:W-:Y:S02]  /*0fe0*/  ULOP3.LUT UR7, UR7, 0x800, URZ, 0xc0, !UPT ;  /* 0x0000080007077892 */ /* 0x000fe4000f8ec0ff */
[----:B------:R-:W-:Y:S02]  /*0ff0*/  ULOP3.LUT UR12, UR12, 0xffff, URZ, 0xc0, !UPT ;  /* 0x0000ffff0c0c7892 */ /* 0x000fe4000f8ec0ff */
[----:B------:R-:W-:-:S03]  /*1000*/  UISETP.NE.AND UP2, UPT, UR10, 0x2, UPT ;  /* 0x000000020a00788c */ /* 0x000fc6000bf45270 */
[----:B------:R-:W4:Y:S01]  /*1010*/  LDC R26, c[0x0][0xb24] ;  /* 0x0002c900ff1a7b82 */ /* 0x000f220000000800 */
[----:B-1----:R-:W-:Y:S01]  /*1020*/  UISETP.NE.AND UP0, UPT, UR11, 0x1, UPT ;  /* 0x000000010b00788c */ /* 0x002fe2000bf05270 */
[----:B------:R-:W-:Y:S01]  /*1030*/  I2FP.F32.U32 R60, R11 ;  /* 0x0000000b003c7245 */ /* 0x000fe20000201000 */
[----:B------:R-:W-:-:S05]  /*1040*/  IMAD.MOV.U32 R37, RZ, RZ, R11 ;  /* 0x000000ffff257224 */ /* 0x000fca00078e000b */
[----:B------:R-:W1:Y:S01]  /*1050*/  S2UR UR36, SR_CTAID.Z ;  /* 0x00000000002479c3 */ /* 0x000e620000002700 */
[----:B---3--:R-:W-:Y:S02]  /*1060*/  ISETP.GE.AND P0, PT, R9, 0x1, PT ;  /* 0x000000010900780c */ /* 0x008fe40003f06270 */
[----:B------:R-:W-:Y:S01]  /*1070*/  I2FP.F32.U32 R3, R34 ;  /* 0x0000002200037245 */ /* 0x000fe20000201000 */
[----:B------:R-:W-:Y:S01]  /*1080*/  FMUL R60, R60, UR6 ;  /* 0x000000063c3c7c20 */ /* 0x000fe20008400000 */
[----:B------:R-:W-:-:S03]  /*1090*/  USHF.R.U32.HI UR6, URZ, 0x6, UR7 ;  /* 0x00000006ff067899 */ /* 0x000fc60008011607 */
[----:B--2---:R-:W-:Y:S01]  /*10a0*/  FMUL R3, R3, UR5 ;  /* 0x0000000503037c20 */ /* 0x004fe20008400000 */
[----:B------:R-:W-:Y:S01]  /*10b0*/  UMOV UR5, 0x5 ;  /* 0x0000000500057882 */ /* 0x000fe20000000000 */
[----:B------:R-:W2:Y:S01]  /*10c0*/  F2I.U32.TRUNC.NTZ R60, R60 ;  /* 0x0000003c003c7305 */ /* 0x000ea2000020f000 */
[----:B------:R-:W-:-:S07]  /*10d0*/  USHF.L.U32 UR5, UR5, UR12, URZ ;  /* 0x0000000c05057299 */ /* 0x000fce00080006ff */
[----:B------:R-:W3:Y:S01]  /*10e0*/  F2I.U32.TRUNC.NTZ R3, R3 ;  /* 0x0000000300037305 */ /* 0x000ee2000020f000 */
[----:B--2---:R-:W-:-:S04]  /*10f0*/  IMAD.MOV R60, RZ, RZ, -R60 ;  /* 0x000000ffff3c7224 */ /* 0x004fc800078e0a3c */
[----:B----4-:R-:W-:Y:S01]  /*1100*/  IMAD R60, R0, R60, R11 ;  /* 0x0000003c003c7224 */ /* 0x010fe200078e020b */
[----:B------:R-:W-:Y:S02]  /*1110*/  PRMT R0, RZ, 0x7610, R0 ;  /* 0x00007610ff007816 */ /* 0x000fe40000000000 */
[----:B---3--:R-:W-:-:S05]  /*1120*/  IADD3 R3, PT, PT, -R3, RZ, RZ ;  /* 0x000000ff03037210 */ /* 0x008fca0007ffe1ff */
[----:B------:R-:W-:Y:S01]  /*1130*/  IMAD R58, R58, R3, R34 ;  /* 0x000000033a3a7224 */ /* 0x000fe200078e0222 */
[----:B-1----:R-:W-:Y:S06]  /*1140*/  BRA.U UP3, `(.L_x_17) ;  /* 0x0000000103387547 */ /* 0x002fec000b800000 */
[C---:B------:R-:W-:Y:S01]  /*1150*/  ISETP.GT.U32.AND P1, PT, R60.reuse, 0x1, PT ;  /* 0x000000013c00780c */ /* 0x040fe20003f24070 */
[----:B------:R-:W-:Y:S01]  /*1160*/  IMAD.MOV.U32 R0, RZ, RZ, 0x3 ;  /* 0x00000003ff007424 */ /* 0x000fe200078e00ff */
[----:B------:R-:W-:Y:S02]  /*1170*/  LOP3.LUT R3, R60, 0xfffffffe, RZ, 0xc0, !PT ;  /* 0xfffffffe3c037812 */ /* 0x000fe400078ec0ff */
[C---:B------:R-:W-:Y:S02]  /*1180*/  ISETP.NE.AND P2, PT, R58.reuse, RZ, P1 ;  /* 0x000000ff3a00720c */ /* 0x040fe40000f45270 */
[C---:B------:R-:W-:Y:S01]  /*1190*/  ISETP.NE.AND P1, PT, R58.reuse, 0x1, P1 ;  /* 0x000000013a00780c */ /* 0x040fe20000f25270 */
[----:B------:R-:W-:Y:S01]  /*11a0*/  IMAD R3, R58, 0x2, R3 ;  /* 0x000000023a037824 */ /* 0x000fe200078e0203 */
[----:B------:R-:W-:Y:S02]  /*11b0*/  SEL R4, RZ, 0x1, P2 ;  /* 0x00000001ff047807 */ /* 0x000fe40001000000 */
[----:B------:R-:W-:-:S02]  /*11c0*/  SEL R5, RZ, 0x4, P1 ;  /* 0x00000004ff057807 */ /* 0x000fc40000800000 */
[----:B------:R-:W-:Y:S02]  /*11d0*/  SEL R2, RZ, 0x2, P2 ;  /* 0x00000002ff027807 */ /* 0x000fe40001000000 */
[----:B------:R-:W-:Y:S02]  /*11e0*/  SHF.L.U32 R0, R0, R3, RZ ;  /* 0x0000000300007219 */ /* 0x000fe400000006ff */
[----:B------:R-:W-:Y:S02]  /*11f0*/  IADD3 R5, PT, PT, R2, R5, R4 ;  /* 0x0000000502057210 */ /* 0x000fe40007ffe004 */
[----:B------:R-:W-:-:S05]  /*1200*/  SEL R2, RZ, 0x8, P1 ;  /* 0x00000008ff027807 */ /* 0x000fca0000800000 */
[----:B------:R-:W-:-:S05]  /*1210*/  IMAD.IADD R2, R5, 0x1, R2 ;  /* 0x0000000105027824 */ /* 0x000fca00078e0202 */
[----:B------:R-:W-:Y:S02]  /*1220*/  PRMT R8, R2, 0x7610, R8 ;  /* 0x0000761002087816 */ /* 0x000fe40000000008 */
.L_x_17:
[----:B------:R-:W-:Y:S05]  /*1230*/  @!P0 BRA `(.L_x_18) ;  /* 0x0000000000b88947 */ /* 0x000fea0003800000 */
[----:B------:R-:W1:Y:S01]  /*1240*/  LDC.64 R4, c[0x0][0xb18] ;  /* 0x0002c600ff047b82 */ /* 0x000e620000000a00 */
[----:B------:R-:W-:-:S07]  /*1250*/  ISETP.NE.AND P0, PT, R9, 0x1, PT ;  /* 0x000000010900780c */ /* 0x000fce0003f05270 */
[----:B------:R-:W2:Y:S08]  /*1260*/  LDC R14, c[0x0][0xb0c] ;  /* 0x0002c300ff0e7b82 */ /* 0x000eb00000000800 */
[----:B------:R-:W3:Y:S08]  /*1270*/  LDC R13, c[0x0][0x370] ;  /* 0x0000dc00ff0d7b82 */ /* 0x000ef00000000800 */
[----:B------:R-:W4:Y:S01]  /*1280*/  LDC R16, c[0x0][0x374] ;  /* 0x0000dd00ff107b82 */ /* 0x000f220000000800 */
[----:B-1----:R-:W-:-:S07]  /*1290*/  ISETP.NE.AND P1, PT, R4, 0x1, PT ;  /* 0x000000010400780c */ /* 0x002fce0003f25270 */
[----:B------:R-:W3:Y:S01]  /*12a0*/  LDC.64 R6, c[0x0][0xb10] ;  /* 0x0002c400ff067b82 */ /* 0x000ee20000000a00 */
[----:B--2---:R-:W-:-:S07]  /*12b0*/  ISETP.NE.AND P2, PT, R14, 0x1, PT ;  /* 0x000000010e00780c */ /* 0x004fce0003f45270 */
[----:B------:R-:W1:Y:S08]  /*12c0*/  LDC R12, c[0x0][0xb20] ;  /* 0x0002c800ff0c7b82 */ /* 0x000e700000000800 */
[----:B------:R-:W2:Y:S01]  /*12d0*/  LDC.64 R2, c[0x0][0xb28] ;  /* 0x0002ca00ff027b82 */ /* 0x000ea20000000a00 */
[----:B----4-:R-:W-:-:S04]  /*12e0*/  IMAD.HI.U32 R15, R16, R5, RZ ;  /* 0x00000005100f7227 */ /* 0x010fc800078e00ff */
[----:B------:R-:W-:-:S04]  /*12f0*/  IMAD.HI.U32 R5, R34, R5, RZ ;  /* 0x0000000522057227 */ /* 0x000fc800078e00ff */
[----:B---3--:R-:W-:-:S04]  /*1300*/  IMAD.HI.U32 R18, R13, R6, RZ ;  /* 0x000000060d127227 */ /* 0x008fc800078e00ff */
[C---:B------:R-:W-:Y:S01]  /*1310*/  IMAD.HI.U32 R20, R11.reuse, R6, RZ ;  /* 0x000000060b147227 */ /* 0x040fe200078e00ff */
[-C--:B------:R-:W-:Y:S02]  /*1320*/  @P2 SHF.R.U32.HI R13, RZ, R7.reuse, R18 ;  /* 0x00000007ff0d2219 */ /* 0x080fe40000011612 */
[-C--:B-1----:R-:W-:Y:S02]  /*1330*/  @P1 SHF.R.U32.HI R16, RZ, R12.reuse, R15 ;  /* 0x0000000cff101219 */ /* 0x082fe4000001160f */
[----:B------:R-:W-:Y:S02]  /*1340*/  SHF.R.U32.HI R5, RZ, R12, R5 ;  /* 0x0000000cff057219 */ /* 0x000fe40000011605 */
[----:B------:R-:W-:Y:S02]  /*1350*/  SHF.R.U32.HI R20, RZ, R7, R20 ;  /* 0x00000007ff147219 */ /* 0x000fe40000011614 */
[----:B------:R-:W-:Y:S01]  /*1360*/  SEL R5, R34, R5, !P1 ;  /* 0x0000000522057207 */ /* 0x000fe20004800000 */
[----:B--2---:R-:W-:Y:S01]  /*1370*/  IMAD.HI.U32 R18, R16, R2, RZ ;  /* 0x0000000210127227 */ /* 0x004fe200078e00ff */
[----:B------:R-:W-:-:S02]  /*1380*/  SEL R37, R11, R20, !P2 ;  /* 0x000000140b257207 */ /* 0x000fc40005000000 */
[----:B------:R-:W-:Y:S01]  /*1390*/  IADD3 R7, PT, PT, -R5, RZ, RZ ;  /* 0x000000ff05077210 */ /* 0x000fe20007ffe1ff */
[----:B------:R-:W-:Y:S01]  /*13a0*/  IMAD.HI.U32 R6, R13, R2, RZ ;  /* 0x000000020d067227 */ /* 0x000fe200078e00ff */
[----:B------:R-:W-:-:S03]  /*13b0*/  @P0 SHF.R.U32.HI R16, RZ, R3, R18 ;  /* 0x00000003ff100219 */ /* 0x000fc60000011612 */
[----:B------:R-:W-:Y:S01]  /*13c0*/  IMAD R7, R4, R7, R34 ;  /* 0x0000000704077224 */ /* 0x000fe200078e0222 */
[----:B------:R-:W-:Y:S01]  /*13d0*/  @P0 SHF.R.U32.HI R13, RZ, R3, R6 ;  /* 0x00000003ff0d0219 */ /* 0x000fe20000011606 */
[----:B------:R-:W-:-:S04]  /*13e0*/  IMAD R16, R16, R9, RZ ;  /* 0x0000000910107224 */ /* 0x000fc800078e02ff */
[----:B------:R-:W-:Y:S01]  /*13f0*/  IMAD R6, R13, R9, RZ ;  /* 0x000000090d067224 */ /* 0x000fe200078e02ff */
[----:B------:R-:W-:-:S04]  /*1400*/  ISETP.GE.AND P1, PT, R5, R16, PT ;  /* 0x000000100500720c */ /* 0x000fc80003f26270 */
[----:B------:R-:W-:Y:S01]  /*1410*/  ISETP.GE.OR P1, PT, R37, R6, P1 ;  /* 0x000000062500720c */ /* 0x000fe20000f26670 */
[----:B------:R-:W-:-:S05]  /*1420*/  IMAD.HI.U32 R6, R5, R2, RZ ;  /* 0x0000000205067227 */ /* 0x000fca00078e00ff */
[----:B------:R-:W-:-:S04]  /*1430*/  SHF.R.U32.HI R6, RZ, R3, R6 ;  /* 0x00000003ff067219 */ /* 0x000fc80000011606 */
[----:B------:R-:W-:-:S03]  /*1440*/  SEL R6, R5, R6, !P0 ;  /* 0x0000000605067207 */ /* 0x000fc60004000000 */
[----:B------:R-:W-:Y:S01]  /*1450*/  @!P1 IMAD.HI.U32 R12, R37, R2, RZ ;  /* 0x00000002250c9227 */ /* 0x000fe200078e00ff */
[----:B------:R-:W-:-:S04]  /*1460*/  IADD3 R2, PT, PT, -R6, RZ, RZ ;  /* 0x000000ff06027210 */ /* 0x000fc80007ffe1ff */
[----:B------:R-:W-:Y:S01]  /*1470*/  @!P1 SHF.R.U32.HI R12, RZ, R3, R12 ;  /* 0x00000003ff0c9219 */ /* 0x000fe2000001160c */
[----:B------:R-:W-:-:S03]  /*1480*/  IMAD R2, R9, R2, R5 ;  /* 0x0000000209027224 */ /* 0x000fc600078e0205 */
[----:B------:R-:W-:-:S05]  /*1490*/  @!P1 SEL R3, R37, R12, !P0 ;  /* 0x0000000c25039207 */ /* 0x000fca0004000000 */
[--C-:B------:R-:W-:Y:S02]  /*14a0*/  @!P1 IMAD.IADD R6, R6, 0x1, -R3.reuse ;  /* 0x0000000106069824 */ /* 0x100fe400078e0a03 */
[----:B------:R-:W-:Y:S01]  /*14b0*/  @!P1 IMAD R3, R2, R13, R3 ;  /* 0x0000000d02039224 */ /* 0x000fe200078e0203 */
[----:B------:R-:W-:Y:S01]  /*14c0*/  IADD3 R2, PT, PT, -R37, RZ, RZ ;  /* 0x000000ff25027210 */ /* 0x000fe20007ffe1ff */
[----:B------:R-:W-:Y:S02]  /*14d0*/  @!P1 IMAD R5, R6, R9, R37 ;  /* 0x0000000906059224 */ /* 0x000fe400078e0225 */
[----:B------:R-:W-:Y:S02]  /*14e0*/  @!P1 IMAD.MOV.U32 R37, RZ, RZ, R3 ;  /* 0x000000ffff259224 */ /* 0x000fe400078e0003 */
[----:B------:R-:W-:Y:S02]  /*14f0*/  IMAD R2, R14, R2, R11 ;  /* 0x000000020e027224 */ /* 0x000fe400078e020b */
[----:B------:R-:W-:-:S02]  /*1500*/  IMAD R34, R5, R4, R7 ;  /* 0x0000000405227224 */ /* 0x000fc400078e0207 */
[----:B------:R-:W-:Y:S02]  /*1510*/  IMAD R37, R37, R14, R2 ;  /* 0x0000000e25257224 */ /* 0x000fe400078e0202 */
.L_x_18:
[----:B------:R-:W-:Y:S05]  /*1520*/  BRA.U UP0, `(.L_x_19) ;  /* 0x0000000100407547 */ /* 0x000fea000b800000 */
[----:B------:R-:W1:Y:S08]  /*1530*/  LDC.64 R4, c[0x0][0xb10] ;  /* 0x0002c400ff047b82 */ /* 0x000e700000000a00 */
[----:B------:R-:W2:Y:S08]  /*1540*/  LDC.64 R2, c[0x0][0xb18] ;  /* 0x0002c600ff027b82 */ /* 0x000eb00000000a00 */
[----:B------:R-:W3:Y:S08]  /*1550*/  LDC R6, c[0x0][0xb20] ;  /* 0x0002c800ff067b82 */ /* 0x000ef00000000800 */
[----:B------:R-:W4:Y:S01]  /*1560*/  LDC R12, c[0x0][0xb0c] ;  /* 0x0002c300ff0c7b82 */ /* 0x000f220000000800 */
[----:B-1----:R-:W-:-:S05]  /*1570*/  IMAD.HI.U32 R4, R37, R4, RZ ;  /* 0x0000000425047227 */ /* 0x002fca00078e00ff */
[----:B------:R-:W-:Y:S01]  /*1580*/  SHF.R.U32.HI R4, RZ, R5, R4 ;  /* 0x00000005ff047219 */ /* 0x000fe20000011604 */
[----:B--2---:R-:W-:Y:S01]  /*1590*/  IMAD.HI.U32 R3, R34, R3, RZ ;  /* 0x0000000322037227 */ /* 0x004fe200078e00ff */
[----:B------:R-:W-:-:S04]  /*15a0*/  ISETP.NE.AND P0, PT, R2, 0x1, PT ;  /* 0x000000010200780c */ /* 0x000fc80003f05270 */
[----:B---3--:R-:W-:-:S04]  /*15b0*/  SHF.R.U32.HI R3, RZ, R6, R3 ;  /* 0x00000006ff037219 */ /* 0x008fc80000011603 */
[----:B------:R-:W-:Y:S02]  /*15c0*/  SEL R3, R34, R3, !P0 ;  /* 0x0000000322037207 */ /* 0x000fe40004000000 */
[----:B----4-:R-:W-:-:S04]  /*15d0*/  ISETP.NE.AND P1, PT, R12, 0x1, PT ;  /* 0x000000010c00780c */ /* 0x010fc80003f25270 */
[----:B------:R-:W-:-:S05]  /*15e0*/  SEL R6, R37, R4, !P1 ;  /* 0x0000000425067207 */ /* 0x000fca0004800000 */
[----:B------:R-:W-:Y:S02]  /*15f0*/  IMAD.IADD R4, R3, 0x1, -R6 ;  /* 0x0000000103047824 */ /* 0x000fe400078e0a06 */
[----:B------:R-:W-:Y:S02]  /*1600*/  IMAD.IADD R3, R6, 0x1, -R3 ;  /* 0x0000000106037824 */ /* 0x000fe400078e0a03 */
[----:B------:R-:W-:Y:S02]  /*1610*/  IMAD R37, R4, R12, R37 ;  /* 0x0000000c04257224 */ /* 0x000fe400078e0225 */
[----:B------:R-:W-:Y:S02]  /*1620*/  IMAD R34, R3, R2, R34 ;  /* 0x0000000203227224 */ /* 0x000fe400078e0222 */
.L_x_19:
[----:B------:R-:W-:Y:S05]  /*1630*/  BRA.U !UP1, `(.L_x_20) ;  /* 0x00000001090c7547 */ /* 0x000fea000b800000 */
[----:B------:R-:W-:Y:S01]  /*1640*/  UCGABAR_WAIT ;  /* 0x0000000000007dc7 */ /* 0x000fe20008000000 */
[----:B------:R-:W-:Y:S01]  /*1650*/  CCTL.IVALL ;  /* 0x00000000ff00798f */ /* 0x000fe20002000000 */
[----:B------:R-:W-:Y:S05]  /*1660*/  BRA `(.L_x_21) ;  /* 0x0000000000047947 */ /* 0x000fea0003800000 */
.L_x_20:
[----:B------:R-:W-:Y:S06]  /*1670*/  BAR.SYNC.DEFER_BLOCKING 0x0 ;  /* 0x0000000000007b1d */ /* 0x000fec0000010000 */
.L_x_21:
[----:B------:R-:W-:Y:S05]  /*1680*/  BRA.U UP2, `(.L_x_22) ;  /* 0x0000001102bc7547 */ /* 0x000fea000b800000 */
[----:B------:R-:W1:Y:S01]  /*1690*/  LDCU UR13, c[0x0][0x38c] ;  /* 0x00007180ff0d77ac */ /* 0x000e620008000800 */
[----:B------:R-:W2:Y:S01]  /*16a0*/  LDC R9, c[0x0][0x370] ;  /* 0x0000dc00ff097b82 */ /* 0x000ea20000000800 */
[----:B------:R-:W-:Y:S01]  /*16b0*/  IMAD.SHL.U32 R16, R11, 0x40, RZ ;  /* 0x000000400b107824 */ /* 0x000fe200078e00ff */
[----:B------:R-:W-:Y:S01]  /*16c0*/  PLOP3.LUT P1, PT, PT, PT, UP4, 0x80, 0x8 ;  /* 0x000000000008781c */ /* 0x000fe20003f2f048 */
[----:B------:R-:W-:Y:S01]  /*16d0*/  HFMA2 R12, -RZ, RZ, 0, 0 ;  /* 0x00000000ff0c7431 */ /* 0x000fe200000001ff */
[----:B------:R-:W-:Y:S01]  /*16e0*/  UISETP.NE.AND UP1, UPT, UR10, URZ, UPT ;  /* 0x000000ff0a00728c */ /* 0x000fe2000bf25270 */
[----:B------:R-:W-:Y:S01]  /*16f0*/  ISETP.NE.AND P4, PT, R10, RZ, P5 ;  /* 0x000000ff0a00720c */ /* 0x000fe20002f85270 */
[----:B------:R-:W-:Y:S01]  /*1700*/  IMAD.MOV.U32 R15, RZ, RZ, 0x1 ;  /* 0x00000001ff0f7424 */ /* 0x000fe200078e00ff */
[----:B------:R-:W-:Y:S01]  /*1710*/  PLOP3.LUT P1, PT, P1, PT, PT, 0x8, 0x80 ;  /* 0x000000000080781c */ /* 0x000fe20000f2e170 */
[----:B------:R-:W3:Y:S01]  /*1720*/  LDC R0, c[0x0][0x374] ;  /* 0x0000dd00ff007b82 */ /* 0x000ee20000000800 */
[----:B------:R-:W-:Y:S01]  /*1730*/  IMAD.MOV.U32 R14, RZ, RZ, RZ ;  /* 0x000000ffff0e7224 */ /* 0x000fe200078e00ff */
[----:B------:R-:W-:Y:S01]  /*1740*/  MOV R8, 0x1 ;  /* 0x0000000100087802 */ /* 0x000fe20000000f00 */
[----:B------:R-:W-:Y:S01]  /*1750*/  IMAD.MOV.U32 R10, RZ, RZ, RZ ;  /* 0x000000ffff0a7224 */ /* 0x000fe200078e00ff */
[----:B------:R-:W-:Y:S01]  /*1760*/  LOP3.LUT R16, R16, 0x40, RZ, 0xc0, !PT ;  /* 0x0000004010107812 */ /* 0x000fe200078ec0ff */
[----:B------:R-:W4:Y:S01]  /*1770*/  LDCU.64 UR22, c[0x0][0x348] ;  /* 0x00006900ff1677ac */ /* 0x000f220008000a00 */
[----:B-1----:R-:W-:-:S02]  /*1780*/  UIADD3 UR8, UPT, UPT, UR13, 0x3f, URZ ;  /* 0x0000003f0d087890 */ /* 0x002fc4000fffe0ff */
[----:B------:R-:W-:Y:S02]  /*1790*/  USEL UR25, UR4, 0x2, UP1 ;  /* 0x0000000204197887 */ /* 0x000fe40008800000 */
[----:B------:R-:W-:Y:S01]  /*17a0*/  USHF.R.S32.HI UR15, URZ, 0x1f, UR8 ;  /* 0x0000001fff0f7899 */ /* 0x000fe20008011408 */
[----:B------:R-:W-:-:S03]  /*17b0*/  UMOV UR26, URZ ;  /* 0x000000ff001a7c82 */ /* 0x000fc60008000000 */
[----:B------:R-:W-:Y:S02]  /*17c0*/  ULEA.HI UR15, UR15, UR8, URZ, 0x6 ;  /* 0x000000080f0f7291 */ /* 0x000fe4000f8f30ff */
[----:B------:R-:W-:Y:S02]  /*17d0*/  UIADD3 UR8, UPT, UPT, UR13, -0x1, URZ ;  /* 0xffffffff0d087890 */ /* 0x000fe4000fffe0ff */
[----:B------:R-:W-:Y:S02]  /*17e0*/  USHF.R.S32.HI UR15, URZ, 0x6, UR15 ;  /* 0x00000006ff0f7899 */ /* 0x000fe4000801140f */
[----:B------:R-:W-:Y:S02]  /*17f0*/  UISETP.GE.U32.AND UP2, UPT, UR8, -0x7f, UPT ;  /* 0xffffff810800788c */ /* 0x000fe4000bf46070 */
[----:B------:R-:W-:Y:S02]  /*1800*/  UISETP.LT.U32.AND UP0, UPT, UR15, 0x4, UPT ;  /* 0x000000040f00788c */ /* 0x000fe4000bf01070 */
[----:B------:R-:W-:-:S02]  /*1810*/  UIADD3 UR13, UPT, UPT, UR13, 0x7e, URZ ;  /* 0x0000007e0d0d7890 */ /* 0x000fc4000fffe0ff */
[----:B------:R-:W-:-:S04]  /*1820*/  USEL UR14, UR15, 0x4, UP0 ;  /* 0x000000040f0e7887 */ /* 0x000fc80008000000 */
[----:B------:R-:W-:Y:S02]  /*1830*/  UIADD3 UR24, UPT, UPT, UR14, -0x1, URZ ;  /* 0xffffffff0e187890 */ /* 0x000fe4000fffe0ff */
[----:B------:R-:W-:Y:S02]  /*1840*/  @UP2 UIADD3 UR24, UPT, UPT, UR14, URZ, URZ ;  /* 0x000000ff0e182290 */ /* 0x000fe4000fffe0ff */
[----:B------:R-:W-:Y:S02]  /*1850*/  UIADD3 UR27, UPT, UPT, UR15, -UR14, URZ ;  /* 0x8000000e0f1b7290 */ /* 0x000fe4000fffe0ff */
[----:B------:R-:W-:Y:S02]  /*1860*/  UIADD3 UR21, UPT, UPT, UR24, 0x1, URZ ;  /* 0x0000000118157890 */ /* 0x000fe4000fffe0ff */
[----:B--2-4-:R-:W-:-:S12]  /*1870*/  UIADD3 UR24, UPT, UPT, -UR24, URZ, URZ ;  /* 0x000000ff18187290 */ /* 0x014fd8000fffe1ff */
.L_x_42:
[----:B------:R-:W-:Y:S01]  /*1880*/  UISETP.NE.AND UP0, UPT, UR37, URZ, UPT ;  /* 0x000000ff2500728c */ /* 0x000fe2000bf05270 */
[----:B------:R-:W1:Y:S08]  /*1890*/  S2UR UR37, SR_CgaCtaId ;  /* 0x00000000002579c3 */ /* 0x000e700000008800 */
[----:B------:R-:W-:Y:S05]  /*18a0*/  BRA.U UP0, `(.L_x_23) ;  /* 0x0000000100347547 */ /* 0x000fea000b800000 */
[----:B------:R-:W2:Y:S01]  /*18b0*/  S2R R2, SR_CgaCtaId ;  /* 0x0000000000027919 */ /* 0x000ea20000008800 */
[----:B------:R-:W-:-:S04]  /*18c0*/  MOV R3, 0x400 ;  /* 0x0000040000037802 */ /* 0x000fc80000000f00 */
[----:B--2---:R-:W-:Y:S02]  /*18d0*/  LEA R3, R2, R3, 0x18 ;  /* 0x0000000302037211 */ /* 0x004fe400078ec0ff */
[----:B------:R-:W-:-:S03]  /*18e0*/  SHF.L.U32 R2, R8, 0x1f, RZ ;  /* 0x0000001f08027819 */ /* 0x000fc600000006ff */
[----:B------:R-:W-:-:S04]  /*18f0*/  IMAD R3, R10, 0x8, R3 ;  /* 0x000000080a037824 */ /* 0x000fc800078e0203 */
[----:B------:R-:W2:Y:S02]  /*1900*/  SYNCS.PHASECHK.TRANS64.TRYWAIT P0, [R3+URZ+0x100], R2 ;  /* 0x00010002030075a7 */ /* 0x000ea400080011ff */
[----:B--2---:R-:W-:Y:S05]  /*1910*/  @!P0 BRA `(.L_x_24) ;  /* 0x0000006c00fc8947 */ /* 0x004fea0003800000 */
.L_x_149:
[----:B------:R-:W-:Y:S01]  /*1920*/  VIADD R10, R10, 0x1 ;  /* 0x000000010a0a7836 */ /* 0x000fe20000000000 */
[----:B------:R2:W-:Y:S04]  /*1930*/  SYNCS.ARRIVE.TRANS64.A1T0 RZ, [R3+URZ+0xf0], RZ ;  /* 0x0000f0ff03ff79a7 */ /* 0x0005e800081000ff */
[----:B------:R-:W-:-:S04]  /*1940*/  ISETP.NE.AND P0, PT, R10, 0x2, PT ;  /* 0x000000020a00780c */ /* 0x000fc80003f05270 */
[----:B------:R-:W-:Y:S02]  /*1950*/  SEL R10, R10, RZ, P0 ;  /* 0x000000ff0a0a7207 */ /* 0x000fe40000000000 */
[----:B--2---:R-:W-:-:S04]  /*1960*/  SEL R3, RZ, 0x1, P0 ;  /* 0x00000001ff037807 */ /* 0x004fc80000000000 */
[----:B------:R-:W-:-:S07]  /*1970*/  LOP3.LUT R8, R8, R3, RZ, 0x3c, !PT ;  /* 0x0000000308087212 */ /* 0x000fce00078e3cff */
.L_x_23:
[----:B------:R-:W-:Y:S01]  /*1980*/  UMOV UR4, 0x400 ;  /* 0x0000040000047882 */ /* 0x000fe20000000000 */
[----:B------:R-:W-:Y:S01]  /*1990*/  LEA.HI R3, R37, R37, RZ, 0x1 ;  /* 0x0000002525037211 */ /* 0x000fe200078f08ff */
[----:B-1----:R-:W-:Y:S01]  /*19a0*/  ULEA UR4, UR37, UR4, 0x18 ;  /* 0x0000000425047291 */ /* 0x002fe2000f8ec0ff */
[----:B------:R-:W-:Y:S01]  /*19b0*/  SHF.L.U32 R2, R15, 0x1f, RZ ;  /* 0x0000001f0f027819 */ /* 0x000fe200000006ff */
[----:B------:R-:W-:Y:S01]  /*19c0*/  UISETP.GE.U32.AND UP0, UPT, UR13, 0x7f, UPT ;  /* 0x0000007f0d00788c */ /* 0x000fe2000bf06070 */
[C---:B------:R-:W-:Y:S01]  /*19d0*/  R2UR UR9, R16.reuse ;  /* 0x00000000100972ca */ /* 0x040fe200000e0000 */
[----:B------:R-:W-:Y:S01]  /*19e0*/  ULEA UR8, UR26, UR4, 0x3 ;  /* 0x000000041a087291 */ /* 0x000fe2000f8e18ff */
[----:B------:R-:W-:Y:S01]  /*19f0*/  IMAD.SHL.U32 R3, R3, 0x40, RZ ;  /* 0x0000004003037824 */ /* 0x000fe200078e00ff */
[----:B------:R-:W-:Y:S01]  /*1a00*/  R2UR UR10, R16 ;  /* 0x00000000100a72ca */ /* 0x000fe200000e0000 */
[----:B------:R-:W-:-:S03]  /*1a10*/  UMOV UR28, URZ ;  /* 0x000000ff001c7c82 */ /* 0x000fc60008000000 */
[----:B------:R-:W-:-:S03]  /*1a20*/  R2UR UR34, R3 ;  /* 0x00000000032272ca */ /* 0x000fc600000e0000 */
[----:B------:R1:W2:Y:S01]  /*1a30*/  SYNCS.PHASECHK.TRANS64.TRYWAIT P0, [UR8+0x20], R2 ;  /* 0x00002002ff0075a7 */ /* 0x0002a20008001108 */
[----:B------:R-:W-:-:S09]  /*1a40*/  R2UR UR8, R34 ;  /* 0x00000000220872ca */ /* 0x000fd200000e0000 */
[----:B------:R-:W-:-:S04]  /*1a50*/  ULOP3.LUT UR34, UR9, 0xffffff80, UR34, 0xf8, !UPT ;  /* 0xffffff8009227892 */ /* 0x000fc8000f8ef822 */
[----:B------:R-:W-:Y:S01]  /*1a60*/  ULEA UR10, UR8, UR10, 0x7 ;  /* 0x0000000a080a7291 */ /* 0x000fe2000f8e38ff */
[----:B------:R-:W-:Y:S11]  /*1a70*/  BRA.U !UP0, `(.L_x_25) ;  /* 0x0000000108c87547 */ /* 0x000ff6000b800000 */
[----:B------:R-:W-:Y:S01]  /*1a80*/  UMOV UR16, UR24 ;  /* 0x0000001800107c82 */ /* 0x000fe20008000000 */
[----:B------:R-:W-:Y:S01]  /*1a90*/  UMOV UR20, UR26 ;  /* 0x0000001a00147c82 */ /* 0x000fe20008000000 */
[----:B------:R-:W-:Y:S01]  /*1aa0*/  UMOV UR11, URZ ;  /* 0x000000ff000b7c82 */ /* 0x000fe20008000000 */
[----:B------:R-:W-:-:S05]  /*1ab0*/  UMOV UR35, UR6 ;  /* 0x0000000600237c82 */ /* 0x000fca0008000000 */
.L_x_31:
[----:B------:R-:W-:Y:S01]  /*1ac0*/  ULEA UR33, UR20, UR4, 0x3 ;  /* 0x0000000414217291 */ /* 0x000fe2000f8e18ff */
[----:B------:R-:W-:Y:S01]  /*1ad0*/  @P5 MOV R3, 0x8000 ;  /* 0x0000800000035802 */ /* 0x000fe20000000f00 */
[----:B-12---:R-:W-:Y:S10]  /*1ae0*/  @P0 BRA `(.L_x_26) ;  /* 0x00000000000c0947 */ /* 0x006ff40003800000 */
[----:B------:R-:W-:-:S04]  /*1af0*/  SHF.L.U32 R5, R15, 0x1f, RZ ;  /* 0x0000001f0f057819 */ /* 0x000fc800000006ff */
[----:B------:R-:W2:Y:S02]  /*1b00*/  SYNCS.PHASECHK.TRANS64.TRYWAIT P0, [UR33+0x20], R5 ;  /* 0x00002005ff0075a7 */ /* 0x000ea40008001121 */
[----:B--2---:R-:W-:Y:S05]  /*1b10*/  @!P0 BRA `(.L_x_27) ;  /* 0x0000006c00908947 */ /* 0x004fea0003800000 */
.L_x_26:
[----:B------:R2:W-:Y:S01]  /*1b20*/  @P5 SYNCS.ARRIVE.TRANS64 RZ, [UR33], R3 ;  /* 0x00000003ffff59a7 */ /* 0x0005e20008000021 */
[----:B------:R-:W-:Y:S02]  /*1b30*/  ULOP3.LUT UR8, UR25, 0x2, URZ, 0xfc, !UPT ;  /* 0x0000000219087892 */ /* 0x000fe4000f8efcff */
[----:B------:R-:W-:Y:S02]  /*1b40*/  UIADD3 UR16, UPT, UPT, UR16, 0x1, URZ ;  /* 0x0000000110107890 */ /* 0x000fe4000fffe0ff */
[----:B------:R-:W-:Y:S02]  /*1b50*/  UISETP.NE.AND UP0, UPT, UR8, 0x2, UPT ;  /* 0x000000020800788c */ /* 0x000fe4000bf05270 */
[----:B------:R-:W-:-:S07]  /*1b60*/  UISETP.NE.AND UP2, UPT, UR16, 0x1, UPT ;  /* 0x000000011000788c */ /* 0x000fce000bf45270 */
[----:B------:R-:W-:Y:S05]  /*1b70*/  BRA.U UP0, `(.L_x_28) ;  /* 0x0000000100047547 */ /* 0x000fea000b800000 */
[----:B------:R-:W-:Y:S05]  /*1b80*/  BPT.TRAP 0x1 ;  /* 0x000000040000795c */ /* 0x000fea0000300000 */
.L_x_28:
[----:B------:R-:W-:Y:S04]  /*1b90*/  BSSY.RECONVERGENT B0, `(.L_x_29) ;  /* 0x0000003000007945 */ /* 0x000fe80003800200 */
[----:B------:R-:W-:Y:S05]  /*1ba0*/  @!P4 BRA `(.L_x_30) ;  /* 0x000000000004c947 */ /* 0x000fea0003800000 */
[----:B------:R-:W-:Y:S05]  /*1bb0*/  BPT.TRAP 0x1 ;  /* 0x000000040000795c */ /* 0x000fea0000300000 */
.L_x_30:
[----:B------:R-:W-:Y:S05]  /*1bc0*/  BSYNC.RECONVERGENT B0 ;  /* 0x0000000000007941 */ /* 0x000fea0003800200 */
.L_x_29:
[----:B------:R-:W-:Y:S02]  /*1bd0*/  UIADD3 UR26, UPT, UPT, UR20, 0x1, URZ ;  /* 0x00000001141a7890 */ /* 0x000fe4000fffe0ff */
[----:B------:R-:W-:Y:S02]  /*1be0*/  UIADD3 UR38, UP1, UPT, UR22, 0x80, URZ ;  /* 0x0000008016267890 */ /* 0x000fe4000ff3e0ff */
[----:B------:R-:W-:Y:S02]  /*1bf0*/  UISETP.NE.AND UP0, UPT, UR26, 0x4, UPT ;  /* 0x000000041a00788c */ /* 0x000fe4000bf05270 */
[----:B------:R-:W-:Y:S02]  /*1c00*/  ULOP3.LUT UR33, UR33, 0xfefffff8, URZ, 0xc0, !UPT ;  /* 0xfefffff821217892 */ /* 0x000fe4000f8ec0ff */
[----:B------:R-:W-:Y:S02]  /*1c10*/  USEL UR9, URZ, 0x1, UP0 ;  /* 0x00000001ff097887 */ /* 0x000fe40008000000 */
[----:B------:R-:W-:-:S02]  /*1c20*/  USEL UR26, UR26, URZ, UP0 ;  /* 0x000000ff1a1a7287 */ /* 0x000fc40008000000 */
[----:B------:R-:W-:Y:S02]  /*1c30*/  UIADD3 UR30, UP0, UPT, UR22, 0x180, URZ ;  /* 0x00000180161e7890 */ /* 0x000fe4000ff1e0ff */
[----:B------:R-:W-:Y:S01]  /*1c40*/  ULEA UR8, UR26, UR4, 0x3 ;  /* 0x000000041a087291 */ /* 0x000fe2000f8e18ff */
[----:B------:R-:W-:Y:S01]  /*1c50*/  LOP3.LUT R15, R15, UR9, RZ, 0x3c, !PT ;  /* 0x000000090f0f7c12 */ /* 0x000fe2000f8e3cff */
[----:B------:R-:W-:Y:S02]  /*1c60*/  UIADD3.X UR39, UPT, UPT, URZ, UR23, URZ, UP1, !UPT ;  /* 0x00000017ff277290 */ /* 0x000fe40008ffe4ff */
[----:B------:R-:W-:Y:S01]  /*1c70*/  UPRMT UR17, URZ, 0x5410, UR5 ;  /* 0x00005410ff117896 */ /* 0x000fe20008000005 */
[----:B-1----:R-:W-:Y:S01]  /*1c80*/  SHF.L.U32 R2, R15, 0x1f, RZ ;  /* 0x0000001f0f027819 */ /* 0x002fe200000006ff */
[----:B------:R-:W-:Y:S01]  /*1c90*/  UIADD3.X UR31, UPT, UPT, URZ, UR23, URZ, UP0, !UPT ;  /* 0x00000017ff1f7290 */ /* 0x000fe200087fe4ff */
[----:B------:R-:W-:Y:S02]  /*1ca0*/  UMOV UR18, 0x0 ;  /* 0x0000000000127882 */ /* 0x000fe40000000000 */
[----:B------:R4:W1:Y:S01]  /*1cb0*/  SYNCS.PHASECHK.TRANS64.TRYWAIT P0, [UR8+0x20], R2 ;  /* 0x00002002ff0075a7 */ /* 0x0008620008001108 */
[----:B------:R-:W-:Y:S01]  /*1cc0*/  USHF.L.U32 UR8, UR20, 0xd, URZ ;  /* 0x0000000d14087899 */ /* 0x000fe200080006ff */
[----:B------:R-:W-:Y:S01]  /*1cd0*/  UMOV UR19, 0x10000000 ;  /* 0x1000000000137882 */ /* 0x000fe20000000000 */
[----:B------:R-:W-:-:S02]  /*1ce0*/  UMOV UR12, UR36 ;  /* 0x00000024000c7c82 */ /* 0x000fc40008000000 */
[----:B------:R-:W-:Y:S02]  /*1cf0*/  ULEA UR32, UR7, UR8, 0x1 ;  /* 0x0000000807207291 */ /* 0x000fe4000f8e08ff */
[----:B------:R-:W-:Y:S02]  /*1d00*/  UIADD3 UR8, UPT, UPT, UR4, 0xc300, UR8 ;  /* 0x0000c30004087890 */ /* 0x000fe4000fffe008 */
[----:B------:R-:W-:Y:S01]  /*1d10*/  UIADD3 UR32, UPT, UPT, UR4, 0x4300, UR32 ;  /* 0x0000430004207890 */ /* 0x000fe2000fffe020 */
[----:B------:R-:W-:Y:S01]  /*1d20*/  UMOV UR9, UR33 ;  /* 0x0000002100097c82 */ /* 0x000fe20008000000 */
[----:B------:R-:W-:Y:S01]  /*1d30*/  UMOV UR28, UR21 ;  /* 0x00000015001c7c82 */ /* 0x000fe20008000000 */
[----:B------:R-:W-:-:S06]  /*1d40*/  UMOV UR20, UR26 ;  /* 0x0000001a00147c82 */ /* 0x000fcc0008000000 */
[----:B------:R2:W-:Y:S01]  /*1d50*/  UTMALDG.3D.MULTICAST.2CTA [UR32], [UR38], UR17, desc[UR18] ;  /* 0x00001220260073b4 */ /* 0x0005e20008211811 */
[----:B------:R3:W-:Y:S01]  /*1d60*/  UTMALDG.3D.2CTA [UR8], [UR30], desc[UR18] ;  /* 0x000012081e0075b4 */ /* 0x0007e20008211000 */
[----:B--2---:R-:W-:Y:S02]  /*1d70*/  UIADD3 UR35, UPT, UPT, UR35, 0x40, URZ ;  /* 0x0000004023237890 */ /* 0x004fe4000fffe0ff */
[----:B---3--:R-:W-:Y:S01]  /*1d80*/  UIADD3 UR11, UPT, UPT, UR11, 0x40, URZ ;  /* 0x000000400b0b7890 */ /* 0x008fe2000fffe0ff */
[----:B----4-:R-:W-:Y:S11]  /*1d90*/  BRA.U UP2, `(.L_x_31) ;  /* 0xfffffffd02487547 */ /* 0x010ff6000b83ffff */
.L_x_25:
[----:B------:R-:W-:Y:S01]  /*1da0*/  ULEA UR8, UR26, UR4, 0x3 ;  /* 0x000000041a087291 */ /* 0x000fe2000f8e18ff */
[----:B-1----:R-:W-:Y:S01]  /*1db0*/  SHF.L.U32 R2, R15, 0x1f, RZ ;  /* 0x0000001f0f027819 */ /* 0x002fe200000006ff */
[----:B------:R-:W-:Y:S01]  /*1dc0*/  @!P1 SYNCS.ARRIVE.TRANS64.A1T0 RZ, [UR4+0x88], RZ ;  /* 0x000088ffffff99a7 */ /* 0x000fe20008100004 */
[----:B------:R-:W-:-:S06]  /*1dd0*/  UISETP.GT.AND UP0, UPT, UR15, UR14, UPT ;  /* 0x0000000e0f00728c */ /* 0x000fcc000bf04270 */
[----:B--2---:R1:W2:Y:S03]  /*1de0*/  SYNCS.PHASECHK.TRANS64.TRYWAIT P0, [UR8+0x20], R2 ;  /* 0x00002002ff0075a7 */ /* 0x0042a60008001108 */
[----:B------:R-:W-:Y:S05]  /*1df0*/  BRA.U !UP0, `(.L_x_32) ;  /* 0x0000000108c47547 */ /* 0x000fea000b800000 */
[----:B------:R-:W-:Y:S01]  /*1e00*/  UIADD3 UR29, UPT, UPT, UR27, UR28, URZ ;  /* 0x0000001c1b1d7290 */ /* 0x000fe2000fffe0ff */
[----:B------:R-:W-:-:S11]  /*1e10*/  UMOV UR31, UR26 ;  /* 0x0000001a001f7c82 */ /* 0x000fd60008000000 */
.L_x_38:
[----:B------:R-:W-:Y:S01]  /*1e20*/  ULEA UR17, UR31, UR4, 0x3 ;  /* 0x000000041f117291 */ /* 0x000fe2000f8e18ff */
[----:B--2---:R-:W-:Y:S01]  /*1e30*/  @P5 MOV R3, 0x8000 ;  /* 0x0000800000035802 */ /* 0x004fe20000000f00 */
[----:B-12---:R-:W-:Y:S10]  /*1e40*/  @P0 BRA `(.L_x_33) ;  /* 0x00000000000c0947 */ /* 0x006ff40003800000 */
[----:B------:R-:W-:-:S04]  /*1e50*/  SHF.L.U32 R5, R15, 0x1f, RZ ;  /* 0x0000001f0f057819 */ /* 0x000fc800000006ff */
[----:B------:R-:W2:Y:S02]  /*1e60*/  SYNCS.PHASECHK.TRANS64.TRYWAIT P0, [UR17+0x20], R5 ;  /* 0x00002005ff0075a7 */ /* 0x000ea40008001111 */
[----:B--2---:R-:W-:Y:S05]  /*1e70*/  @!P0 BRA `(.L_x_34) ;  /* 0x0000006800d08947 */ /* 0x004fea0003800000 */
.L_x_33:
[----:B------:R2:W-:Y:S01]  /*1e80*/  @P5 SYNCS.ARRIVE.TRANS64 RZ, [UR17], R3 ;  /* 0x00000003ffff59a7 */ /* 0x0005e20008000011 */
[----:B------:R-:W-:-:S04]  /*1e90*/  ULOP3.LUT UR8, UR25, 0x2, URZ, 0xfc, !UPT ;  /* 0x0000000219087892 */ /* 0x000fc8000f8efcff */
[----:B------:R-:W-:-:S09]  /*1ea0*/  UISETP.NE.AND UP0, UPT, UR8, 0x2, UPT ;  /* 0x000000020800788c */ /* 0x000fd2000bf05270 */
[----:B------:R-:W-:Y:S05]  /*1eb0*/  BRA.U UP0, `(.L_x_35) ;  /* 0x0000000100047547 */ /* 0x000fea000b800000 */
[----:B------:R-:W-:Y:S05]  /*1ec0*/  BPT.TRAP 0x1 ;  /* 0x000000040000795c */ /* 0x000fea0000300000 */
.L_x_35:
[----:B------:R-:W-:Y:S04]  /*1ed0*/  BSSY.RECONVERGENT B0, `(.L_x_36) ;  /* 0x0000003000007945 */ /* 0x000fe80003800200 */
[----:B------:R-:W-:Y:S05]  /*1ee0*/  @!P4 BRA `(.L_x_37) ;  /* 0x000000000004c947 */ /* 0x000fea0003800000 */
[----:B------:R-:W-:Y:S05]  /*1ef0*/  BPT.TRAP 0x1 ;  /* 0x000000040000795c */ /* 0x000fea0000300000 */
.L_x_37:
[----:B------:R-:W-:Y:S05]  /*1f00*/  BSYNC.RECONVERGENT B0 ;  /* 0x0000000000007941 */ /* 0x000fea0003800200 */
.L_x_36:
[----:B------:R-:W-:Y:S02]  /*1f10*/  UIADD3 UR26, UPT, UPT, UR31, 0x1, URZ ;  /* 0x000000011f1a7890 */ /* 0x000fe4000fffe0ff */
[----:B------:R-:W-:Y:S02]  /*1f20*/  UIADD3 UR40, UP1, UPT, UR22, 0x80, URZ ;  /* 0x0000008016287890 */ /* 0x000fe4000ff3e0ff */
[----:B------:R-:W-:Y:S02]  /*1f30*/  UISETP.NE.AND UP0, UPT, UR26, 0x4, UPT ;  /* 0x000000041a00788c */ /* 0x000fe4000bf05270 */
[----:B------:R-:W-:Y:S02]  /*1f40*/  USHF.L.U32 UR11, UR28, 0x6, URZ ;  /* 0x000000061c0b7899 */ /* 0x000fe400080006ff */
[----:B------:R-:W-:Y:S02]  /*1f50*/  USEL UR9, URZ, 0x1, UP0 ;  /* 0x00000001ff097887 */ /* 0x000fe40008000000 */
[----:B------:R-:W-:-:S02]  /*1f60*/  USEL UR26, UR26, URZ, UP0 ;  /* 0x000000ff1a1a7287 */ /* 0x000fc40008000000 */
[----:B------:R-:W-:Y:S02]  /*1f70*/  UIADD3 UR38, UP0, UPT, UR22, 0x180, URZ ;  /* 0x0000018016267890 */ /* 0x000fe4000ff1e0ff */
[----:B------:R-:W-:Y:S01]  /*1f80*/  ULEA UR8, UR26, UR4, 0x3 ;  /* 0x000000041a087291 */ /* 0x000fe2000f8e18ff */
[----:B------:R-:W-:Y:S01]  /*1f90*/  LOP3.LUT R15, R15, UR9, RZ, 0x3c, !PT ;  /* 0x000000090f0f7c12 */ /* 0x000fe2000f8e3cff */
[----:B------:R-:W-:Y:S02]  /*1fa0*/  ULOP3.LUT UR17, UR17, 0xfefffff8, URZ, 0xc0, !UPT ;  /* 0xfefffff811117892 */ /* 0x000fe4000f8ec0ff */
[----:B------:R-:W-:Y:S01]  /*1fb0*/  UIADD3 UR19, UPT, UPT, UR6, UR11, URZ ;  /* 0x0000000b06137290 */ /* 0x000fe2000fffe0ff */
[----:B-1----:R-:W-:Y:S01]  /*1fc0*/  SHF.L.U32 R2, R15, 0x1f, RZ ;  /* 0x0000001f0f027819 */ /* 0x002fe200000006ff */
[----:B------:R-:W-:Y:S02]  /*1fd0*/  UIADD3.X UR41, UPT, UPT, URZ, UR23, URZ, UP1, !UPT ;  /* 0x00000017ff297290 */ /* 0x000fe40008ffe4ff */
[----:B------:R-:W-:Y:S01]  /*1fe0*/  UPRMT UR30, URZ, 0x5410, UR5 ;  /* 0x00005410ff1e7896 */ /* 0x000fe20008000005 */
[----:B------:R4:W1:Y:S01]  /*1ff0*/  SYNCS.PHASECHK.TRANS64.TRYWAIT P0, [UR8+0x20], R2 ;  /* 0x00002002ff0075a7 */ /* 0x0008620008001108 */
[----:B------:R-:W-:-:S02]  /*2000*/  USHF.L.U32 UR8, UR31, 0xd, URZ ;  /* 0x0000000d1f087899 */ /* 0x000fc400080006ff */
[----:B------:R-:W-:Y:S02]  /*2010*/  UIADD3.X UR39, UPT, UPT, URZ, UR23, URZ, UP0, !UPT ;  /* 0x00000017ff277290 */ /* 0x000fe400087fe4ff */
[----:B------:R-:W-:Y:S02]  /*2020*/  ULEA UR16, UR7, UR8, 0x1 ;  /* 0x0000000807107291 */ /* 0x000fe4000f8e08ff */
[----:B------:R-:W-:Y:S02]  /*2030*/  UIADD3 UR8, UPT, UPT, UR4, 0xc300, UR8 ;  /* 0x0000c30004087890 */ /* 0x000fe4000fffe008 */
[----:B------:R-:W-:Y:S01]  /*2040*/  UIADD3 UR16, UPT, UPT, UR4, 0x4300, UR16 ;  /* 0x0000430004107890 */ /* 0x000fe2000fffe010 */
[----:B------:R-:W-:Y:S01]  /*2050*/  UMOV UR32, 0x0 ;  /* 0x0000000000207882 */ /* 0x000fe20000000000 */
[----:B------:R-:W-:Y:S01]  /*2060*/  UMOV UR33, 0x10000000 ;  /* 0x1000000000217882 */ /* 0x000fe20000000000 */
[----:B------:R-:W-:Y:S01]  /*2070*/  UMOV UR18, UR34 ;  /* 0x0000002200127c82 */ /* 0x000fe20008000000 */
[----:B------:R-:W-:Y:S01]  /*2080*/  UMOV UR20, UR36 ;  /* 0x0000002400147c82 */ /* 0x000fe20008000000 */
[----:B------:R-:W-:Y:S01]  /*2090*/  UMOV UR12, UR36 ;  /* 0x00000024000c7c82 */ /* 0x000fe20008000000 */
[----:B------:R-:W-:Y:S01]  /*20a0*/  UMOV UR9, UR17 ;  /* 0x0000001100097c82 */ /* 0x000fe20008000000 */
[----:B------:R-:W-:-:S02]  /*20b0*/  UIADD3 UR28, UPT, UPT, UR28, 0x1, URZ ;  /* 0x000000011c1c7890 */ /* 0x000fc4000fffe0ff */
[----:B------:R4:W-:Y:S01]  /*20c0*/  UTMALDG.3D.MULTICAST.2CTA [UR16], [UR40], UR30, desc[UR32] ;  /* 0x00002010280073b4 */ /* 0x0009e2000821181e */
[----:B------:R-:W-:Y:S01]  /*20d0*/  UMOV UR31, UR26 ;  /* 0x0000001a001f7c82 */ /* 0x000fe20008000000 */
[----:B------:R-:W-:Y:S01]  /*20e0*/  UISETP.NE.AND UP0, UPT, UR28, UR29, UPT ;  /* 0x0000001d1c00728c */ /* 0x000fe2000bf05270 */
[----:B------:R4:W-:Y:S08]  /*20f0*/  UTMALDG.3D.2CTA [UR8], [UR38], desc[UR32] ;  /* 0x00002008260075b4 */ /* 0x0009f00008211000 */
[----:B----4-:R-:W-:Y:S05]  /*2100*/  BRA.U UP0, `(.L_x_38) ;  /* 0xfffffffd00447547 */ /* 0x010fea000b83ffff */
.L_x_32:
[----:B-1----:R-:W-:Y:S01]  /*2110*/  LEA R2, R14, UR4, 0x3 ;  /* 0x000000040e027c11 */ /* 0x002fe2000f8e18ff */
[----:B------:R-:W-:Y:S01]  /*2120*/  NOP ;  /* 0x0000000000007918 */ /* 0x000fe20000000000 */
[----:B--2---:R-:W-:Y:S02]  /*2130*/  SHF.L.U32 R3, R12, 0x1f, RZ ;  /* 0x0000001f0c037819 */ /* 0x004fe400000006ff */
[----:B------:R-:W-:Y:S02]  /*2140*/  LEA R4, R14, UR4, 0x4 ;  /* 0x000000040e047c11 */ /* 0x000fe4000f8e20ff */
[----:B------:R-:W1:Y:S02]  /*2150*/  SYNCS.PHASECHK.TRANS64.TRYWAIT P0, [R2+URZ+0x90], R3 ;  /* 0x00009003020075a7 */ /* 0x000e6400080011ff */
[----:B-1----:R-:W-:Y:S05]  /*2160*/  @!P0 BRA `(.L_x_39) ;  /* 0x00000068002c8947 */ /* 0x002fea0003800000 */
.L_x_152:
[----:B------:R-:W2:Y:S01]  /*2170*/  LDS.128 R4, [R4+0x120] ;  /* 0x0001200004047984 */ /* 0x000ea20000000c00 */
[----:B------:R-:W-:Y:S01]  /*2180*/  ISETP.GE.AND P0, PT, R26, 0x1, PT ;  /* 0x000000011a00780c */ /* 0x000fe20003f06270 */
[----:B-1----:R-:W-:Y:S01]  /*2190*/  VIADD R2, R2, 0xa0 ;  /* 0x000000a002027836 */ /* 0x002fe20000000000 */
[----:B------:R-:W-:Y:S01]  /*21a0*/  @!PT LDS RZ, [RZ] ;  /* 0x00000000fffff984 */ /* 0x000fe20000000800 */
[----:B------:R-:W-:Y:S01]  /*21b0*/  @!PT LDS RZ, [RZ] ;  /* 0x00000000fffff984 */ /* 0x000fe20000000800 */
[----:B------:R-:W-:Y:S01]  /*21c0*/  @!PT LDS RZ, [RZ] ;  /* 0x00000000fffff984 */ /* 0x000fe20000000800 */
[----:B------:R-:W-:Y:S01]  /*21d0*/  @!PT LDS RZ, [RZ] ;  /* 0x00000000fffff984 */ /* 0x000fe20000000800 */
[----:B------:R1:W-:Y:S06]  /*21e0*/  MEMBAR.ALL.CTA ;  /* 0x0000000000007992 */ /* 0x0003ec0000008000 */
[----:B-1----:R-:W1:Y:S01]  /*21f0*/  FENCE.VIEW.ASYNC.S ;  /* 0x00000000000073c6 */ /* 0x002e620000000000 */
[----:B------:R-:W-:-:S04]  /*2200*/  PRMT R2, RZ, 0x654, R2 ;  /* 0x00000654ff027816 */ /* 0x000fc80000000002 */
[----:B-1----:R1:W-:Y:S01]  /*2210*/  SYNCS.ARRIVE.TRANS64.RED.A1T0 RZ, [R2+URZ], RZ ;  /* 0x000000ff02ff79a7 */ /* 0x0023e200081004ff */
[----:B--2---:R-:W-:-:S13]  /*2220*/  LOP3.LUT P2, RZ, R6, 0x1, RZ, 0xc0, !PT ;  /* 0x0000000106ff7812 */ /* 0x004fda000784c0ff */
[----:B------:R-:W-:Y:S01]  /*2230*/  @P2 SHF.R.U32.HI R3, RZ, 0x10, R5 ;  /* 0x00000010ff032819 */ /* 0x000fe20000011605 */
[----:B------:R-:W-:Y:S01]  /*2240*/  VOTEU.ANY UP0, P2 ;  /* 0x0000000000ff7886 */ /* 0x000fe20001000100 */
[----:B------:R-:W-:Y:S02]  /*2250*/  @P2 MOV R13, R4 ;  /* 0x00000004000d2202 */ /* 0x000fe40000000f00 */
[----:B------:R-:W-:Y:S02]  /*2260*/  @P2 R2UR.BROADCAST UR8, R3 ;  /* 0x00000000030822ca */ /* 0x000fe400008e0000 */
[----:B------:R-:W-:-:S11]  /*2270*/  @P2 LOP3.LUT R11, R5, 0xffff, RZ, 0xc0, !PT ;  /* 0x0000ffff050b2812 */ /* 0x000fd600078ec0ff */
[----:B------:R-:W-:Y:S01]  /*2280*/  @UP0 UMOV UR36, UR8 ;  /* 0x0000000800240c82 */ /* 0x000fe20008000000 */
[----:B-1----:R-:W-:Y:S05]  /*2290*/  @!P0 BRA `(.L_x_40) ;  /* 0x0000000000b88947 */ /* 0x002fea0003800000 */
[----:B------:R-:W3:Y:S01]  /*22a0*/  LDC.64 R4, c[0x0][0xb18] ;  /* 0x0002c600ff047b82 */ /* 0x000ee20000000a00 */
[----:B------:R-:W-:-:S07]  /*22b0*/  ISETP.NE.AND P3, PT, R26, 0x1, PT ;  /* 0x000000011a00780c */ /* 0x000fce0003f65270 */
[----:B------:R-:W1:Y:S08]  /*22c0*/  LDC.64 R6, c[0x0][0xb10] ;  /* 0x0002c400ff067b82 */ /* 0x000e700000000a00 */
[----:B------:R-:W2:Y:S08]  /*22d0*/  LDC R17, c[0x0][0xb20] ;  /* 0x0002c800ff117b82 */ /* 0x000eb00000000800 */
[----:B------:R-:W4:Y:S01]  /*22e0*/  LDC R18, c[0x0][0xb0c] ;  /* 0x0002c300ff127b82 */ /* 0x000f220000000800 */
[----:B---3--:R-:W-:Y:S01]  /*22f0*/  IMAD.HI.U32 R22, R0, R5, RZ ;  /* 0x0000000500167227 */ /* 0x008fe200078e00ff */
[----:B------:R-:W-:-:S06]  /*2300*/  ISETP.NE.AND P0, PT, R4, 0x1, PT ;  /* 0x000000010400780c */ /* 0x000fcc0003f05270 */
[----:B------:R-:W3:Y:S01]  /*2310*/  LDC.64 R2, c[0x0][0xb28] ;  /* 0x0002ca00ff027b82 */ /* 0x000ee20000000a00 */
[----:B-1----:R-:W-:-:S04]  /*2320*/  IMAD.HI.U32 R20, R9, R6, RZ ;  /* 0x0000000609147227 */ /* 0x002fc800078e00ff */
[----:B------:R-:W-:Y:S01]  /*2330*/  IMAD.HI.U32 R24, R13, R6, RZ ;  /* 0x000000060d187227 */ /* 0x000fe200078e00ff */
[----:B------:R-:W-:Y:S02]  /*2340*/  SHF.R.U32.HI R20, RZ, R7, R20 ;  /* 0x00000007ff147219 */ /* 0x000fe40000011614 */
[----:B--2---:R-:W-:Y:S01]  /*2350*/  SHF.R.U32.HI R19, RZ, R17, R22 ;  /* 0x00000011ff137219 */ /* 0x004fe20000011616 */
[----:B------:R-:W-:Y:S01]  /*2360*/  IMAD.HI.U32 R22, R11, R5, RZ ;  /* 0x000000050b167227 */ /* 0x000fe200078e00ff */
[----:B------:R-:W-:Y:S02]  /*2370*/  SHF.R.U32.HI R24, RZ, R7, R24 ;  /* 0x00000007ff187219 */ /* 0x000fe40000011618 */
[----:B------:R-:W-:Y:S02]  /*2380*/  SEL R19, R0, R19, !P0 ;  /* 0x0000001300137207 */ /* 0x000fe40004000000 */
[----:B------:R-:W-:Y:S02]  /*2390*/  SHF.R.U32.HI R22, RZ, R17, R22 ;  /* 0x00000011ff167219 */ /* 0x000fe40000011616 */
[----:B----4-:R-:W-:-:S02]  /*23a0*/  ISETP.NE.AND P1, PT, R18, 0x1, PT ;  /* 0x000000011200780c */ /* 0x010fc40003f25270 */
[----:B------:R-:W-:Y:S02]  /*23b0*/  SEL R5, R11, R22, !P0 ;  /* 0x000000160b057207 */ /* 0x000fe40004000000 */
[----:B------:R-:W-:Y:S02]  /*23c0*/  SEL R21, R9, R20, !P1 ;  /* 0x0000001409157207 */ /* 0x000fe40004800000 */
[----:B------:R-:W-:Y:S01]  /*23d0*/  SEL R7, R13, R24, !P1 ;  /* 0x000000180d077207 */ /* 0x000fe20004800000 */
[----:B---3--:R-:W-:Y:S01]  /*23e0*/  IMAD.HI.U32 R20, R19, R2, RZ ;  /* 0x0000000213147227 */ /* 0x008fe200078e00ff */
[----:B------:R-:W-:-:S03]  /*23f0*/  IADD3 R17, PT, PT, -R5, RZ, RZ ;  /* 0x000000ff05117210 */ /* 0x000fc60007ffe1ff */
        /* <DEDUP_REMOVED lines=11> */
[----:B------:R-:W-:-:S04]  /*24b0*/  @!P0 IMAD.HI.U32 R20, R7, R2, RZ ;  /* 0x0000000207148227 */ /* 0x000fc800078e00ff */
[----:B------:R-:W-:Y:S01]  /*24c0*/  IMAD.MOV R2, RZ, RZ, -R6 ;  /* 0x000000ffff027224 */ /* 0x000fe200078e0a06 */
[----:B------:R-:W-:-:S03]  /*24d0*/  @!P0 SHF.R.U32.HI R20, RZ, R3, R20 ;  /* 0x00000003ff148219 */ /* 0x000fc60000011614 */
[----:B------:R-:W-:Y:S01]  /*24e0*/  IMAD R2, R26, R2, R5 ;  /* 0x000000021a027224 */ /* 0x000fe200078e0205 */
        /* <DEDUP_REMOVED lines=9> */
.L_x_40:
[----:B------:R-:W1:Y:S02]  /*2580*/  LDCU UR8, c[0x0][0xb30] ;  /* 0x00016600ff0877ac */ /* 0x000e640008000800 */
[----:B-1----:R-:W-:-:S09]  /*2590*/  UISETP.NE.AND UP0, UPT, UR8, 0x1, UPT ;  /* 0x000000010800788c */ /* 0x002fd2000bf05270 */
[----:B------:R-:W-:Y:S05]  /*25a0*/  BRA.U UP0, `(.L_x_41) ;  /* 0x0000000100407547 */ /* 0x000fea000b800000 */
[----:B------:R-:W1:Y:S08]  /*25b0*/  LDC.64 R4, c[0x0][0xb10] ;  /* 0x0002c400ff047b82 */ /* 0x000e700000000a00 */
[----:B------:R-:W2:Y:S08]  /*25c0*/  LDC.64 R2, c[0x0][0xb18] ;  /* 0x0002c600ff027b82 */ /* 0x000eb00000000a00 */
[----:B------:R-:W4:Y:S08]  /*25d0*/  LDC R6, c[0x0][0xb20] ;  /* 0x0002c800ff067b82 */ /* 0x000f300000000800 */
[----:B------:R-:W3:Y:S01]  /*25e0*/  LDC R18, c[0x0][0xb0c] ;  /* 0x0002c300ff127b82 */ /* 0x000ee20000000800 */
[----:B-1----:R-:W-:-:S05]  /*25f0*/  IMAD.HI.U32 R4, R13, R4, RZ ;  /* 0x000000040d047227 */ /* 0x002fca00078e00ff */
[----:B------:R-:W-:Y:S01]  /*2600*/  SHF.R.U32.HI R4, RZ, R5, R4 ;  /* 0x00000005ff047219 */ /* 0x000fe20000011604 */
[----:B--2---:R-:W-:Y:S01]  /*2610*/  IMAD.HI.U32 R3, R11, R3, RZ ;  /* 0x000000030b037227 */ /* 0x004fe200078e00ff */
[----:B------:R-:W-:-:S04]  /*2620*/  ISETP.NE.AND P0, PT, R2, 0x1, PT ;  /* 0x000000010200780c */ /* 0x000fc80003f05270 */
[----:B----4-:R-:W-:-:S04]  /*2630*/  SHF.R.U32.HI R6, RZ, R6, R3 ;  /* 0x00000006ff067219 */ /* 0x010fc80000011603 */
[----:B------:R-:W-:Y:S02]  /*2640*/  SEL R3, R11, R6, !P0 ;  /* 0x000000060b037207 */ /* 0x000fe40004000000 */
[----:B---3--:R-:W-:-:S04]  /*2650*/  ISETP.NE.AND P1, PT, R18, 0x1, PT ;  /* 0x000000011200780c */ /* 0x008fc80003f25270 */
[----:B------:R-:W-:-:S05]  /*2660*/  SEL R4, R13, R4, !P1 ;  /* 0x000000040d047207 */ /* 0x000fca0004800000 */
[----:B------:R-:W-:Y:S02]  /*2670*/  IMAD.IADD R5, R3, 0x1, -R4 ;  /* 0x0000000103057824 */ /* 0x000fe400078e0a04 */
[----:B------:R-:W-:Y:S02]  /*2680*/  IMAD.IADD R3, R4, 0x1, -R3 ;  /* 0x0000000104037824 */ /* 0x000fe400078e0a03 */
[----:B------:R-:W-:Y:S02]  /*2690*/  IMAD R13, R5, R18, R13 ;  /* 0x00000012050d7224 */ /* 0x000fe400078e020d */
[----:B------:R-:W-:-:S07]  /*26a0*/  IMAD R11, R3, R2, R11 ;  /* 0x00000002030b7224 */ /* 0x000fce00078e020b */
.L_x_41:
[----:B------:R-:W-:Y:S01]  /*26b0*/  VIADD R14, R14, 0x1 ;  /* 0x000000010e0e7836 */ /* 0x000fe20000000000 */
[----:B------:R-:W-:Y:S01]  /*26c0*/  PLOP3.LUT P1, PT, PT, PT, PT, 0x80, 0x8 ;  /* 0x000000000008781c */ /* 0x000fe20003f2f070 */
[----:B------:R-:W-:Y:S02]  /*26d0*/  IMAD.IADD R37, R13, 0x1, R60 ;  /* 0x000000010d257824 */ /* 0x000fe400078e023c */
[----:B------:R-:W-:Y:S01]  /*26e0*/  IMAD.IADD R34, R11, 0x1, R58 ;  /* 0x000000010b227824 */ /* 0x000fe200078e023a */
[----:B------:R-:W-:-:S04]  /*26f0*/  ISETP.NE.AND P0, PT, R14, 0x2, PT ;  /* 0x000000020e00780c */ /* 0x000fc80003f05270 */
[----:B------:R-:W-:Y:S02]  /*2700*/  SEL R3, RZ, 0x1, P0 ;  /* 0x00000001ff037807 */ /* 0x000fe40000000000 */
[----:B------:R-:W-:Y:S02]  /*2710*/  SEL R14, R14, RZ, P0 ;  /* 0x000000ff0e0e7207 */ /* 0x000fe40000000000 */
[----:B------:R-:W-:Y:S01]  /*2720*/  LOP3.LUT R12, R12, R3, RZ, 0x3c, !PT ;  /* 0x000000030c0c7212 */ /* 0x000fe200078e3cff */
[----:B------:R-:W-:Y:S06]  /*2730*/  @P2 BRA `(.L_x_42) ;  /* 0xfffffff000502947 */ /* 0x000fec000383ffff */
[----:B------:R-:W-:Y:S01]  /*2740*/  UIADD3 UR4, UPT, UPT, UR4, 0x20, URZ ;  /* 0x0000002004047890 */ /* 0x000fe2000fffe0ff */
[----:B------:R-:W-:-:S03]  /*2750*/  SHF.L.U32 R3, R15, 0x1f, RZ ;  /* 0x0000001f0f037819 */ /* 0x000fc600000006ff */
[----:B------:R-:W-:-:S09]  /*2760*/  ULEA UR5, UR26, UR4, 0x3 ;  /* 0x000000041a057291 */ /* 0x000fd2000f8e18ff */
[----:B------:R-:W1:Y:S02]  /*2770*/  SYNCS.PHASECHK.TRANS64.TRYWAIT P0, [UR5], R3 ;  /* 0x00000003ff0075a7 */ /* 0x000e640008001105 */
[----:B-1----:R-:W-:Y:S05]  /*2780*/  @!P0 BRA `(.L_x_43) ;  /* 0x0000006000b88947 */ /* 0x002fea0003800000 */
.L_x_154:
[----:B------:R-:W-:-:S04]  /*2790*/  UIADD3 UR6, UPT, UPT, UR26, 0x1, URZ ;  /* 0x000000011a067890 */ /* 0x000fc8000fffe0ff */
[----:B------:R-:W-:-:S04]  /*27a0*/  UISETP.NE.AND UP0, UPT, UR6, 0x4, UPT ;  /* 0x000000040600788c */ /* 0x000fc8000bf05270 */
[----:B------:R-:W-:Y:S02]  /*27b0*/  USEL UR7, URZ, 0x1, UP0 ;  /* 0x00000001ff077887 */ /* 0x000fe40008000000 */
[----:B------:R-:W-:-:S04]  /*27c0*/  USEL UR6, UR6, URZ, UP0 ;  /* 0x000000ff06067287 */ /* 0x000fc80008000000 */
[----:B------:R-:W-:Y:S01]  /*27d0*/  ULEA UR5, UR6, UR4, 0x3 ;  /* 0x0000000406057291 */ /* 0x000fe2000f8e18ff */
[----:B------:R-:W-:-:S04]  /*27e0*/  LOP3.LUT R2, R15, UR7, RZ, 0x3c, !PT ;  /* 0x000000070f027c12 */ /* 0x000fc8000f8e3cff */
[----:B-1----:R-:W-:-:S04]  /*27f0*/  SHF.L.U32 R3, R2, 0x1f, RZ ;  /* 0x0000001f02037819 */ /* 0x002fc800000006ff */
[----:B------:R-:W1:Y:S02]  /*2800*/  SYNCS.PHASECHK.TRANS64.TRYWAIT P0, [UR5], R3 ;  /* 0x00000003ff0075a7 */ /* 0x000e640008001105 */
[----:B-1----:R-:W-:Y:S05]  /*2810*/  @!P0 BRA `(.L_x_44) ;  /* 0x0000006000ac8947 */ /* 0x002fea0003800000 */
.L_x_156:
        /* <DEDUP_REMOVED lines=9> */
.L_x_158:
[----:B------:R-:W-:-:S04]  /*28b0*/  UIADD3 UR6, UPT, UPT, UR6, 0x1, URZ ;  /* 0x0000000106067890 */ /* 0x000fc8000fffe0ff */
[----:B------:R-:W-:-:S04]  /*28c0*/  UISETP.NE.AND UP0, UPT, UR6, 0x4, UPT ;  /* 0x000000040600788c */ /* 0x000fc8000bf05270 */
[----:B------:R-:W-:Y:S02]  /*28d0*/  USEL UR5, URZ, 0x1, UP0 ;  /* 0x00000001ff057887 */ /* 0x000fe40008000000 */
[----:B------:R-:W-:-:S04]  /*28e0*/  USEL UR6, UR6, URZ, UP0 ;  /* 0x000000ff06067287 */ /* 0x000fc80008000000 */
[----:B------:R-:W-:Y:S01]  /*28f0*/  ULEA UR6, UR6, UR4, 0x3 ;  /* 0x0000000406067291 */ /* 0x000fe2000f8e18ff */
[----:B-1----:R-:W-:-:S04]  /*2900*/  LOP3.LUT R3, R2, UR5, RZ, 0x3c, !PT ;  /* 0x0000000502037c12 */ /* 0x002fc8000f8e3cff */
[----:B------:R-:W-:Y:S01]  /*2910*/  SHF.L.U32 R3, R3, 0x1f, RZ ;  /* 0x0000001f03037819 */ /* 0x000fe200000006ff */
[----:B---3--:R-:W-:-:S07]  /*2920*/  IMAD.U32 R0, RZ, RZ, UR6 ;  /* 0x00000006ff007e24 */ /* 0x008fce000f8e00ff */
.L_x_46:
[----:B-1----:R1:W2:Y:S02]  /*2930*/  SYNCS.PHASECHK.TRANS64.TRYWAIT P0, [R0+URZ], R3 ;  /* 0x00000003000075a7 */ /* 0x0022a400080011ff */
[----:B--2---:R-:W-:Y:S05]  /*2940*/  @!P0 NANOSLEEP.SYNCS 0x989680 ;  /* 0x009896800000895d */ /* 0x004fea0003900000 */
[----:B------:R-:W2:Y:S02]  /*2950*/  @!P0 SYNCS.PHASECHK.TRANS64 P0, [R0+URZ], R3 ;  /* 0x00000003000085a7 */ /* 0x000ea400080010ff */
[----:B--2---:R-:W-:Y:S05]  /*2960*/  @P0 EXIT ;  /* 0x000000000000094d */ /* 0x004fea0003800000 */
[----:B------:R-:W-:Y:S05]  /*2970*/  BRA `(.L_x_46) ;  /* 0xfffffffc00ec7947 */ /* 0x000fea000383ffff */
.L_x_22:
[----:B------:R-:W-:-:S04]  /*2980*/  UISETP.NE.AND UP0, UPT, UR37, URZ, UPT ;  /* 0x000000ff2500728c */ /* 0x000fc8000bf05270 */
[----:B------:R-:W-:-:S09]  /*2990*/  UISETP.NE.OR UP0, UPT, UR10, 0x1, UP0 ;  /* 0x000000010a00788c */ /* 0x000fd20008705670 */
[----:B------:R-:W-:Y:S05]  /*29a0*/  BRA.U UP0, `(.L_x_47) ;  /* 0x00000005004c7547 */ /* 0x000fea000b800000 */
[----:B------:R-:W-:Y:S01]  /*29b0*/  HFMA2 R11, -RZ, RZ, 0, 0 ;  /* 0x00000000ff0b7431 */ /* 0x000fe200000001ff */
[----:B------:R-:W-:Y:S01]  /*29c0*/  ISETP.GE.U32.AND P2, PT, R10, 0x4, PT ;  /* 0x000000040a00780c */ /* 0x000fe20003f46070 */
[----:B------:R-:W-:Y:S01]  /*29d0*/  IMAD.MOV.U32 R12, RZ, RZ, 0x1 ;  /* 0x00000001ff0c7424 */ /* 0x000fe200078e00ff */
[----:B------:R-:W-:Y:S01]  /*29e0*/  CS2R R8, SRZ ;  /* 0x0000000000087805 */ /* 0x000fe2000001ff00 */
[----:B------:R-:W-:Y:S01]  /*29f0*/  IMAD.MOV.U32 R3, RZ, RZ, RZ ;  /* 0x000000ffff037224 */ /* 0x000fe200078e00ff */
[----:B------:R-:W-:Y:S01]  /*2a00*/  UMOV UR4, 0x400 ;  /* 0x0000040000047882 */ /* 0x000fe20000000000 */
[----:B------:R-:W-:Y:S01]  /*2a10*/  UMOV UR6, URZ ;  /* 0x000000ff00067c82 */ /* 0x000fe20008000000 */
[----:B------:R-:W-:-:S12]  /*2a20*/  ULEA UR37, UR37, UR4, 0x18 ;  /* 0x0000000425257291 */ /* 0x000fd8000f8ec0ff */
.L_x_51:
[----:B------:R-:W-:Y:S02]  /*2a30*/  LEA R0, R3, UR37, 0x3 ;  /* 0x0000002503007c11 */ /* 0x000fe4000f8e18ff */
[----:B------:R-:W-:-:S03]  /*2a40*/  SHF.L.U32 R5, R8, 0x1f, RZ ;  /* 0x0000001f08057819 */ /* 0x000fc600000006ff */
[----:B------:R-:W-:Y:S01]  /*2a50*/  VIADD R4, R0, 0x100 ;  /* 0x0000010000047836 */ /* 0x000fe20000000000 */
[----:B------:R-:W1:Y:S02]  /*2a60*/  SYNCS.PHASECHK.TRANS64.TRYWAIT P0, [R0+URZ+0xf0], R5 ;  /* 0x0000f005000075a7 */ /* 0x000e6400080011ff */
[----:B-1----:R-:W-:Y:S05]  /*2a70*/  @!P0 BRA `(.L_x_48) ;  /* 0x0000006000448947 */ /* 0x002fea0003800000 */
.L_x_159:
[----:B------:R-:W-:Y:S01]  /*2a80*/  ULEA UR5, UR6, UR37, 0x3 ;  /* 0x0000002506057291 */ /* 0x000fe2000f8e18ff */
[----:B------:R-:W-:Y:S01]  /*2a90*/  PRMT R4, RZ, 0x654, R4 ;  /* 0x00000654ff047816 */ /* 0x000fe20000000004 */
[----:B-1----:R-:W-:Y:S01]  /*2aa0*/  @!P2 IMAD.MOV.U32 R5, RZ, RZ, 0x10 ;  /* 0x00000010ff05a424 */ /* 0x002fe200078e00ff */
[----:B------:R-:W-:Y:S01]  /*2ab0*/  SHF.L.U32 R7, R12, 0x1f, RZ ;  /* 0x0000001f0c077819 */ /* 0x000fe200000006ff */
[----:B------:R-:W-:Y:S01]  /*2ac0*/  UIADD3 UR4, UPT, UPT, UR5, 0x90, URZ ;  /* 0x0000009005047890 */ /* 0x000fe2000fffe0ff */
[----:B------:R1:W-:Y:S05]  /*2ad0*/  SYNCS.ARRIVE.TRANS64.RED.A1T0 RZ, [R4+URZ], RZ ;  /* 0x000000ff04ff79a7 */ /* 0x0003ea00081004ff */
[----:B------:R-:W-:Y:S01]  /*2ae0*/  IMAD.U32 R13, RZ, RZ, UR4 ;  /* 0x00000004ff0d7e24 */ /* 0x000fe2000f8e00ff */
[----:B------:R-:W2:Y:S04]  /*2af0*/  SYNCS.PHASECHK.TRANS64.TRYWAIT P0, [UR5+0xa0], R7 ;  /* 0x0000a007ff0075a7 */ /* 0x000ea80008001105 */
[----:B------:R-:W-:Y:S01]  /*2b00*/  PRMT R13, R10, 0x654, R13 ;  /* 0x000006540a0d7816 */ /* 0x000fe2000000000d */
[----:B-12---:R-:W-:Y:S06]  /*2b10*/  @!P0 BRA `(.L_x_49) ;  /* 0x0000006000308947 */ /* 0x006fec0003800000 */
.L_x_161:
[----:B------:R-:W-:Y:S01]  /*2b20*/  ULEA UR4, UR6, UR37, 0x4 ;  /* 0x0000002506047291 */ /* 0x000fe2000f8e20ff */
[----:B------:R-:W-:Y:S01]  /*2b30*/  SEL R2, R13, R2, !P2 ;  /* 0x000000020d027207 */ /* 0x000fe20005000000 */
[----:B------:R-:W-:Y:S01]  /*2b40*/  UIADD3 UR5, UPT, UPT, UR5, 0x90, URZ ;  /* 0x0000009005057890 */ /* 0x000fe2000fffe0ff */
[----:B-1----:R-:W-:Y:S01]  /*2b50*/  LEA R0, R11, UR37, 0x3 ;  /* 0x000000250b007c11 */ /* 0x002fe2000f8e18ff */
[----:B------:R-:W-:Y:S01]  /*2b60*/  UIADD3 UR4, UPT, UPT, UR4, 0x120, URZ ;  /* 0x0000012004047890 */ /* 0x000fe2000fffe0ff */
[----:B------:R1:W-:Y:S01]  /*2b70*/  @!P2 SYNCS.ARRIVE.TRANS64.RED RZ, [R2+URZ], R5 ;  /* 0x0000000502ffa9a7 */ /* 0x0003e200080004ff */
[----:B------:R-:W-:Y:S01]  /*2b80*/  UIADD3 UR6, UPT, UPT, UR6, 0x1, URZ ;  /* 0x0000000106067890 */ /* 0x000fe2000fffe0ff */
[----:B------:R-:W-:-:S03]  /*2b90*/  VIADD R3, R3, 0x1 ;  /* 0x0000000103037836 */ /* 0x000fc60000000000 */
[----:B------:R-:W-:Y:S02]  /*2ba0*/  UISETP.NE.AND UP0, UPT, UR6, 0x2, UPT ;  /* 0x000000020600788c */ /* 0x000fe4000bf05270 */
[----:B------:R-:W-:Y:S01]  /*2bb0*/  ISETP.NE.AND P0, PT, R3, 0x2, PT ;  /* 0x000000020300780c */ /* 0x000fe20003f05270 */
[----:B------:R-:W-:Y:S06]  /*2bc0*/  UGETNEXTWORKID.BROADCAST [UR4], [UR5] ;  /* 0x00000000040073ca */ /* 0x000fec0008000100 */
[----:B------:R-:W-:Y:S02]  /*2bd0*/  USEL UR4, URZ, 0x1, UP0 ;  /* 0x00000001ff047887 */ /* 0x000fe40008000000 */
[----:B------:R-:W-:-:S04]  /*2be0*/  USEL UR6, UR6, URZ, UP0 ;  /* 0x000000ff06067287 */ /* 0x000fc80008000000 */
[----:B------:R-:W-:Y:S02]  /*2bf0*/  LOP3.LUT R12, R12, UR4, RZ, 0x3c, !PT ;  /* 0x000000040c0c7c12 */ /* 0x000fe4000f8e3cff */
[----:B-1----:R-:W-:-:S04]  /*2c00*/  SHF.L.U32 R5, R9, 0x1f, RZ ;  /* 0x0000001f09057819 */ /* 0x002fc800000006ff */
[----:B------:R-:W1:Y:S02]  /*2c10*/  SYNCS.PHASECHK.TRANS64.TRYWAIT P1, [R0+URZ+0x90], R5 ;  /* 0x00009005000075a7 */ /* 0x000e6400080211ff */
[----:B-1----:R-:W-:Y:S05]  /*2c20*/  @!P1 BRA `(.L_x_50) ;  /* 0x0000006000049947 */ /* 0x002fea0003800000 */
.L_x_162:
[----:B------:R-:W-:Y:S01]  /*2c30*/  LEA R4, R11, UR37, 0x4 ;  /* 0x000000250b047c11 */ /* 0x000fe2000f8e20ff */
[----:B-1----:R-:W-:Y:S01]  /*2c40*/  VIADD R0, R0, 0xa0 ;  /* 0x000000a000007836 */ /* 0x002fe20000000000 */
[----:B------:R-:W-:Y:S01]  /*2c50*/  SEL R3, R3, RZ, P0 ;  /* 0x000000ff03037207 */ /* 0x000fe20000000000 */
[----:B------:R-:W-:-:S03]  /*2c60*/  VIADD R11, R11, 0x1 ;  /* 0x000000010b0b7836 */ /* 0x000fc60000000000 */
[----:B------:R-:W1:Y:S01]  /*2c70*/  LDS.128 R4, [R4+0x120] ;  /* 0x0001200004047984 */ /* 0x000e620000000c00 */
[----:B------:R-:W-:Y:S02]  /*2c80*/  PRMT R0, RZ, 0x654, R0 ;  /* 0x00000654ff007816 */ /* 0x000fe40000000000 */
[C---:B------:R-:W-:Y:S01]  /*2c90*/  ISETP.NE.AND P1, PT, R11.reuse, 0x2, PT ;  /* 0x000000020b00780c */ /* 0x040fe20003f25270 */
[----:B------:R-:W-:Y:S01]  /*2ca0*/  @!PT LDS RZ, [RZ] ;  /* 0x00000000fffff984 */ /* 0x000fe20000000800 */
[----:B------:R-:W-:Y:S01]  /*2cb0*/  @!PT LDS RZ, [RZ] ;  /* 0x00000000fffff984 */ /* 0x000fe20000000800 */
[----:B------:R-:W-:Y:S01]  /*2cc0*/  @!PT LDS RZ, [RZ] ;  /* 0x00000000fffff984 */ /* 0x000fe20000000800 */
[----:B------:R-:W-:Y:S01]  /*2cd0*/  @!PT LDS RZ, [RZ] ;  /* 0x00000000fffff984 */ /* 0x000fe20000000800 */
[----:B------:R2:W-:Y:S06]  /*2ce0*/  MEMBAR.ALL.CTA ;  /* 0x0000000000007992 */ /* 0x0005ec0000008000 */
[----:B--2---:R-:W2:Y:S01]  /*2cf0*/  FENCE.VIEW.ASYNC.S ;  /* 0x00000000000073c6 */ /* 0x004ea20000000000 */
[----:B------:R-:W-:Y:S01]  /*2d00*/  SEL R11, R11, RZ, P1 ;  /* 0x000000ff0b0b7207 */ /* 0x000fe20000800000 */
[----:B--2---:R2:W-:Y:S01]  /*2d10*/  SYNCS.ARRIVE.TRANS64.RED.A1T0 RZ, [R0+URZ], RZ ;  /* 0x000000ff00ff79a7 */ /* 0x0045e200081004ff */
[----:B-1----:R-:W-:-:S02]  /*2d20*/  LOP3.LUT P3, RZ, R6, 0x1, RZ, 0xc0, !PT ;  /* 0x0000000106ff7812 */ /* 0x002fc4000786c0ff */
[----:B------:R-:W-:-:S04]  /*2d30*/  SEL R5, RZ, 0x1, P0 ;  /* 0x00000001ff057807 */ /* 0x000fc80000000000 */
[----:B------:R-:W-:Y:S02]  /*2d40*/  LOP3.LUT R8, R8, R5, RZ, 0x3c, !PT ;  /* 0x0000000508087212 */ /* 0x000fe400078e3cff */
[----:B--2---:R-:W-:-:S04]  /*2d50*/  SEL R0, RZ, 0x1, P1 ;  /* 0x00000001ff007807 */ /* 0x004fc80000800000 */
[----:B------:R-:W-:Y:S01]  /*2d60*/  LOP3.LUT R9, R9, R0, RZ, 0x3c, !PT ;  /* 0x0000000009097212 */ /* 0x000fe200078e3cff */
[----:B------:R-:W-:Y:S06]  /*2d70*/  @P3 BRA `(.L_x_51) ;  /* 0xfffffffc002c3947 */ /* 0x000fec000383ffff */
[----:B------:R-:W-:Y:S01]  /*2d80*/  ULEA UR5, UR6, UR37, 0x3 ;  /* 0x0000002506057291 */ /* 0x000fe2000f8e18ff */
[----:B------:R-:W-:-:S08]  /*2d90*/  SHF.L.U32 R3, R12, 0x1f, RZ ;  /* 0x0000001f0c037819 */ /* 0x000fd000000006ff */
[----:B------:R-:W1:Y:S02]  /*2da0*/  SYNCS.PHASECHK.TRANS64 P0, [UR5+0xa0], R3 ;  /* 0x0000a003ff0075a7 */ /* 0x000e640008001005 */
[----:B-1----:R-:W-:Y:S05]  /*2db0*/  @P0 BRA `(.L_x_52) ;  /* 0x0000000000080947 */ /* 0x002fea0003800000 */
[----:B------:R-:W1:Y:S02]  /*2dc0*/  SYNCS.PHASECHK.TRANS64.TRYWAIT P0, [UR5+0xa0], R3 ;  /* 0x0000a003ff0075a7 */ /* 0x000e640008001105 */
[----:B-1----:R-:W-:Y:S05]  /*2dd0*/  @!P0 BRA `(.L_x_53) ;  /* 0x0000005c00ac8947 */ /* 0x002fea0003800000 */
.L_x_52:
[----:B------:R-:W-:-:S04]  /*2de0*/  UIADD3 UR4, UPT, UPT, UR6, 0x1, URZ ;  /* 0x0000000106047890 */ /* 0x000fc8000fffe0ff */
[----:B------:R-:W-:-:S04]  /*2df0*/  UISETP.NE.AND UP0, UPT, UR4, 0x2, UPT ;  /* 0x000000020400788c */ /* 0x000fc8000bf05270 */
[----:B------:R-:W-:Y:S02]  /*2e00*/  USEL UR7, URZ, 0x1, UP0 ;  /* 0x00000001ff077887 */ /* 0x000fe40008000000 */
[----:B------:R-:W-:-:S04]  /*2e10*/  USEL UR4, UR4, URZ, UP0 ;  /* 0x000000ff04047287 */ /* 0x000fc80008000000 */
[----:B------:R-:W-:Y:S01]  /*2e20*/  ULEA UR4, UR4, UR37, 0x3 ;  /* 0x0000002504047291 */ /* 0x000fe2000f8e18ff */
[----:B-1----:R-:W-:-:S04]  /*2e30*/  LOP3.LUT R3, R12, UR7, RZ, 0x3c, !PT ;  /* 0x000000070c037c12 */ /* 0x002fc8000f8e3cff */
[----:B------:R-:W-:-:S04]  /*2e40*/  SHF.L.U32 R0, R3, 0x1f, RZ ;  /* 0x0000001f03007819 */ /* 0x000fc800000006ff */
[----:B------:R-:W1:Y:S02]  /*2e50*/  SYNCS.PHASECHK.TRANS64 P0, [UR4+0xa0], R0 ;  /* 0x0000a000ff0075a7 */ /* 0x000e640008001004 */
[----:B-1----:R-:W-:Y:S05]  /*2e60*/  @P0 EXIT ;  /* 0x000000000000094d */ /* 0x002fea0003800000 */
[----:B------:R-:W-:Y:S02]  /*2e70*/  SHF.L.U32 R3, R3, 0x1f, RZ ;  /* 0x0000001f03037819 */ /* 0x000fe400000006ff */
[----:B------:R-:W-:-:S07]  /*2e80*/  MOV R0, UR4 ;  /* 0x0000000400007c02 */ /* 0x000fce0008000f00 */
.L_x_54:
[----:B-1----:R1:W2:Y:S02]  /*2e90*/  SYNCS.PHASECHK.TRANS64.TRYWAIT P0, [R0+URZ+0xa0], R3 ;  /* 0x0000a003000075a7 */ /* 0x0022a400080011ff */
[----:B--2---:R-:W-:Y:S05]  /*2ea0*/  @!P0 NANOSLEEP.SYNCS 0x989680 ;  /* 0x009896800000895d */ /* 0x004fea0003900000 */
[----:B------:R-:W2:Y:S02]  /*2eb0*/  @!P0 SYNCS.PHASECHK.TRANS64 P0, [R0+URZ+0xa0], R3 ;  /* 0x0000a003000085a7 */ /* 0x000ea400080010ff */
[----:B--2---:R-:W-:Y:S05]  /*2ec0*/  @P0 EXIT ;  /* 0x000000000000094d */ /* 0x004fea0003800000 */
[----:B------:R-:W-:Y:S05]  /*2ed0*/  BRA `(.L_x_54) ;  /* 0xfffffffc00ec7947 */ /* 0x000fea000383ffff */
.L_x_47:
[----:B------:R-:W-:Y:S05]  /*2ee0*/  BRA.U UP3, `(.L_x_55) ;  /* 0x0000001103d07547 */ /* 0x000fea000b800000 */
[----:B------:R-:W-:Y:S01]  /*2ef0*/  UMOV UR4, 0x40 ;  /* 0x0000004000047882 */ /* 0x000fe20000000000 */
[----:B------:R-:W-:Y:S01]  /*2f00*/  NOP ;  /* 0x0000000000007918 */ /* 0x000fe20000000000 */
[----:B------:R-:W-:Y:S01]  /*2f10*/  ULEA UR4, UR37, UR4, 0x18 ;  /* 0x0000000425047291 */ /* 0x000fe2000f8ec0ff */
[----:B------:R-:W-:Y:S02]  /*2f20*/  UMOV UR5, 0x400 ;  /* 0x0000040000057882 */ /* 0x000fe40000000000 */
[----:B------:R-:W-:-:S06]  /*2f30*/  ULEA UR37, UR37, UR5, 0x18 ;  /* 0x0000000525257291 */ /* 0x000fcc000f8ec0ff */
[----:B------:R-:W1:Y:S02]  /*2f40*/  LDS.U8 R2, [UR4+0x1c] ;  /* 0x00001c04ff027984 */ /* 0x000e640008000000 */
[----:B-1----:R-:W-:-:S13]  /*2f50*/  ISETP.NE.AND P0, PT, R2, RZ, PT ;  /* 0x000000ff0200720c */ /* 0x002fda0003f05270 */
[----:B------:R-:W-:Y:S05]  /*2f60*/  @P0 BRA `(.L_x_56) ;  /* 0x0000000400080947 */ /* 0x000fea0003800000 */
[----:B------:R-:W-:Y:S02]  /*2f70*/  UISETP.NE.U32.AND UP0, UPT, UR9, 0x1, UPT ;  /* 0x000000010900788c */ /* 0x000fe4000bf05070 */
[----:B------:R-:W-:-:S07]  /*2f80*/  UIADD3 UR6, UPT, UPT, UR4, 0x8, URZ ;  /* 0x0000000804067890 */ /* 0x000fce000fffe0ff */
[----:B------:R-:W-:Y:S05]  /*2f90*/  BRA.U !UP0, `(.L_x_57) ;  /* 0x00000001089c7547 */ /* 0x000fea000b800000 */
[----:B------:R-:W-:Y:S01]  /*2fa0*/  ELECT P0, URZ, PT ;  /* 0x0000000000ff782f */ /* 0x000fe20003800000 */
[----:B------:R-:W-:-:S12]  /*2fb0*/  BSSY B0, `(.L_x_57) ;  /* 0x0000025000007945 */ /* 0x000fd80003800000 */
[----:B------:R-:W-:Y:S05]  /*2fc0*/  @!P0 BRA `(.L_x_58) ;  /* 0x00000000008c8947 */ /* 0x000fea0003800000 */
[----:B------:R-:W-:-:S05]  /*2fd0*/  UMOV UR5, 0x10 ;  /* 0x0000001000057882 */ /* 0x000fca0000000000 */
[----:B------:R-:W-:Y:S04]  /*2fe0*/  DEPBAR.LE SB1, 0x36 ;  /* 0x00009d800000791a */ /* 0x000fe80000000000 */
[----:B------:R-:W1:Y:S02]  /*2ff0*/  UTCATOMSWS.2CTA.FIND_AND_SET.ALIGN UP1, UR5, UR5 ;  /* 0x00000005000575e3 */ /* 0x000e640008220800 */
[----:B-1----:R-:W-:Y:S01]  /*3000*/  MOV R11, UR5 ;  /* 0x00000005000b7c02 */ /* 0x002fe20008000f00 */
[----:B------:R-:W-:Y:S06]  /*3010*/  BRA.U UP1, `(.L_x_59) ;  /* 0x0000000101187547 */ /* 0x000fec000b800000 */
.L_x_60:
[----:B------:R-:W-:Y:S05]  /*3020*/  NANOSLEEP 0x64 ;  /* 0x000000640000795d */ /* 0x000fea0003800000 */
[----:B------:R-:W-:-:S05]  /*3030*/  UMOV UR5, 0x10 ;  /* 0x0000001000057882 */ /* 0x000fca0000000000 */
[----:B------:R-:W-:Y:S04]  /*3040*/  DEPBAR.LE SB1, 0x36 ;  /* 0x00009d800000791a */ /* 0x000fe80000000000 */
[----:B------:R-:W1:Y:S02]  /*3050*/  UTCATOMSWS.2CTA.FIND_AND_SET.ALIGN UP1, UR5, UR5 ;  /* 0x00000005000575e3 */ /* 0x000e640008220800 */
[----:B-1----:R-:W-:Y:S01]  /*3060*/  MOV R11, UR5 ;  /* 0x00000005000b7c02 */ /* 0x002fe20008000f00 */
[----:B------:R-:W-:Y:S05]  /*3070*/  BRA.U !UP1, `(.L_x_60) ;  /* 0xfffffffd09e87547 */ /* 0x000fea000b83ffff */
.L_x_59:
[----:B------:R-:W1:Y:S01]  /*3080*/  LDS R5, [UR4+0x10] ;  /* 0x00001004ff057984 */ /* 0x000e620008000800 */
[----:B------:R-:W-:Y:S01]  /*3090*/  IMAD.U32 R3, RZ, RZ, UR37 ;  /* 0x00000025ff037e24 */ /* 0x000fe2000f8e00ff */
[----:B------:R-:W-:-:S03]  /*30a0*/  MOV R2, UR8 ;  /* 0x0000000800027c02 */ /* 0x000fc60008000f00 */
[----:B------:R-:W-:Y:S01]  /*30b0*/  VIADD R3, R3, 0x140 ;  /* 0x0000014003037836 */ /* 0x000fe20000000000 */
[----:B-1----:R-:W-:-:S04]  /*30c0*/  SHF.L.U32 R5, R5, 0x1f, RZ ;  /* 0x0000001f05057819 */ /* 0x002fc800000006ff */
[----:B------:R-:W1:Y:S02]  /*30d0*/  SYNCS.PHASECHK.TRANS64.TRYWAIT P0, [UR4+0x8], R5 ;  /* 0x00000805ff0075a7 */ /* 0x000e640008001104 */
[----:B-1----:R-:W-:Y:S05]  /*30e0*/  @P0 BRA `(.L_x_61) ;  /* 0x0000000000080947 */ /* 0x002fea0003800000 */
[----:B------:R-:W1:Y:S02]  /*30f0*/  SYNCS.PHASECHK.TRANS64.TRYWAIT P0, [UR4+0x8], R5 ;  /* 0x00000805ff0075a7 */ /* 0x000e640008001104 */
[----:B-1----:R-:W-:Y:S05]  /*3100*/  @!P0 BRA `(.L_x_62) ;  /* 0x0000005800f88947 */ /* 0x002fea0003800000 */
.L_x_61:
[----:B-1----:R-:W-:Y:S01]  /*3110*/  HFMA2 R4, -RZ, RZ, 0, 5.9604644775390625e-08 ;  /* 0x00000001ff047431 */ /* 0x002fe200000001ff */
[----:B------:R-:W-:Y:S01]  /*3120*/  UPRMT UR5, UR8, 0x654, UR6 ;  /* 0x0000065408057896 */ /* 0x000fe20008000006 */
[----:B------:R-:W-:Y:S01]  /*3130*/  IMAD.MOV.U32 R6, RZ, RZ, 0xffff ;  /* 0x0000ffffff067424 */ /* 0x000fe200078e00ff */
[----:B------:R-:W-:Y:S01]  /*3140*/  PRMT R2, R2, 0x654, R3 ;  /* 0x0000065402027816 */ /* 0x000fe20000000003 */
[----:B------:R-:W-:Y:S02]  /*3150*/  IMAD.MOV.U32 R5, RZ, RZ, 0x4 ;  /* 0x00000004ff057424 */ /* 0x000fe400078e00ff */
[----:B------:R-:W-:Y:S01]  /*3160*/  IMAD.SHL.U32 R9, R11, 0x20, RZ ;  /* 0x000000200b097824 */ /* 0x000fe200078e00ff */
[----:B------:R-:W-:Y:S02]  /*3170*/  MOV R3, UR5 ;  /* 0x0000000500037c02 */ /* 0x000fe40008000f00 */
[-C--:B------:R-:W-:Y:S01]  /*3180*/  SHF.L.U32 R7, R6, R11.reuse, RZ ;  /* 0x0000000b06077219 */ /* 0x080fe200000006ff */
[----:B------:R1:W-:Y:S01]  /*3190*/  SYNCS.ARRIVE.TRANS64.RED RZ, [UR5], R5 ;  /* 0x00000005ffff79a7 */ /* 0x0003e20008000405 */
[----:B------:R-:W-:Y:S01]  /*31a0*/  SHF.L.U32 R6, R4, R11, RZ ;  /* 0x0000000b04067219 */ /* 0x000fe200000006ff */
[----:B------:R1:W-:Y:S04]  /*31b0*/  STS [UR37+0x140], R9 ;  /* 0x00014009ff007988 */ /* 0x0003e80008000825 */
[----:B------:R1:W-:Y:S04]  /*31c0*/  STAS [R2.64], R11 ;  /* 0x0000000b02007dbd */ /* 0x0003e8000c0008ff */
[----:B------:R1:W-:Y:S04]  /*31d0*/  ATOMS.OR RZ, [UR4+0x14], R7 ;  /* 0x00001407ffff798c */ /* 0x0003e8000b000004 */
[----:B------:R1:W-:Y:S04]  /*31e0*/  ATOMS.OR RZ, [UR4+0x18], R6 ;  /* 0x00001806ffff798c */ /* 0x0003e8000b000004 */
[----:B------:R1:W-:Y:S02]  /*31f0*/  ATOMS.XOR RZ, [UR4+0x10], R4 ;  /* 0x00001004ffff798c */ /* 0x0003e4000b800004 */
.L_x_58:
[----:B------:R-:W-:Y:S05]  /*3200*/  BSYNC B0 ;  /* 0x0000000000007941 */ /* 0x000fea0003800000 */
.L_x_57:
[----:B------:R-:W-:Y:S05]  /*3210*/  BRA.U UP0, `(.L_x_63) ;  /* 0x00000001006c7547 */ /* 0x000fea000b800000 */
[----:B------:R-:W-:-:S03]  /*3220*/  UMOV UR5, 0xffffffff ;  /* 0xffffffff00057882 */ /* 0x000fc60000000000 */
[----:B------:R-:W-:Y:S05]  /*3230*/  BRA.DIV UR5, `(.L_x_64) ;  /* 0x0000005a05c47947 */ /* 0x000fea000b800000 */
[----:B------:R-:W-:-:S13]  /*3240*/  ELECT P6, URZ, PT ;  /* 0x0000000000ff782f */ /* 0x000fda00038c0000 */
.L_x_166:
[----:B------:R-:W-:Y:S05]  /*3250*/  @!P6 BRA `(.L_x_63) ;  /* 0x00000000005ce947 */ /* 0x000fea0003800000 */
[----:B-1----:R-:W1:Y:S02]  /*3260*/  LDS R3, [UR4+0x10] ;  /* 0x00001004ff037984 */ /* 0x002e640008000800 */
[----:B-1----:R-:W-:-:S04]  /*3270*/  SHF.L.U32 R3, R3, 0x1f, RZ ;  /* 0x0000001f03037819 */ /* 0x002fc800000006ff */
[----:B------:R-:W1:Y:S02]  /*3280*/  SYNCS.PHASECHK.TRANS64.TRYWAIT P0, [UR4+0x8], R3 ;  /* 0x00000803ff0075a7 */ /* 0x000e640008001104 */
[----:B-1----:R-:W-:Y:S05]  /*3290*/  @P0 BRA `(.L_x_65) ;  /* 0x0000000000080947 */ /* 0x002fea0003800000 */
[----:B------:R-:W1:Y:S02]  /*32a0*/  SYNCS.PHASECHK.TRANS64.TRYWAIT P0, [UR4+0x8], R3 ;  /* 0x00000803ff0075a7 */ /* 0x000e640008001104 */
[----:B-1----:R-:W-:Y:S05]  /*32b0*/  @!P0 BRA `(.L_x_66) ;  /* 0x0000005800c48947 */ /* 0x002fea0003800000 */
.L_x_65:
[----:B------:R-:W2:Y:S01]  /*32c0*/  LDS R5, [UR37+0x140] ;  /* 0x00014025ff057984 */ /* 0x000ea20008000800 */
[----:B-1----:R-:W-:Y:S02]  /*32d0*/  HFMA2 R2, -RZ, RZ, 0, 5.9604644775390625e-08 ;  /* 0x00000001ff027431 */ /* 0x002fe400000001ff */
[----:B------:R-:W-:Y:S01]  /*32e0*/  IMAD.MOV.U32 R3, RZ, RZ, 0xffff ;  /* 0x0000ffffff037424 */ /* 0x000fe200078e00ff */
[----:B------:R-:W-:Y:S01]  /*32f0*/  UPRMT UR5, UR8, 0x654, UR6 ;  /* 0x0000065408057896 */ /* 0x000fe20008000006 */
[----:B--2---:R-:W-:-:S03]  /*3300*/  IMAD.SHL.U32 R4, R5, 0x20, RZ ;  /* 0x0000002005047824 */ /* 0x004fc600078e00ff */
[-C--:B------:R-:W-:Y:S02]  /*3310*/  SHF.L.U32 R3, R3, R5.reuse, RZ ;  /* 0x0000000503037219 */ /* 0x080fe400000006ff */
[----:B------:R-:W-:Y:S01]  /*3320*/  SHF.L.U32 R5, R2, R5, RZ ;  /* 0x0000000502057219 */ /* 0x000fe200000006ff */
[----:B------:R2:W-:Y:S04]  /*3330*/  STS [UR37+0x140], R4 ;  /* 0x00014004ff007988 */ /* 0x0005e80008000825 */
[----:B------:R2:W-:Y:S04]  /*3340*/  ATOMS.OR RZ, [UR4+0x14], R3 ;  /* 0x00001403ffff798c */ /* 0x0005e8000b000004 */
[----:B------:R2:W-:Y:S01]  /*3350*/  ATOMS.OR RZ, [UR4+0x18], R5 ;  /* 0x00001805ffff798c */ /* 0x0005e2000b000004 */
[----:B------:R-:W-:Y:S03]  /*3360*/  SYNCS.ARRIVE.TRANS64.RED.A1T0 RZ, [UR5], RZ ;  /* 0x000000ffffff79a7 */ /* 0x000fe60008100405 */
[----:B------:R2:W-:Y:S01]  /*3370*/  ATOMS.XOR RZ, [UR4+0x10], R2 ;  /* 0x00001002ffff798c */ /* 0x0005e2000b800004 */
[----:B------:R-:W-:Y:S05]  /*3380*/  BRA `(.L_x_63) ;  /* 0x0000000000107947 */ /* 0x000fea0003800000 */
.L_x_56:
[----:B------:R-:W-:-:S05]  /*3390*/  MOV R2, 0xffffffff ;  /* 0xffffffff00027802 */ /* 0x000fca0000000f00 */
[----:B------:R1:W-:Y:S02]  /*33a0*/  STS [UR37+0x140], R2 ;  /* 0x00014002ff007988 */ /* 0x0003e40008000825 */
[----:B-1----:R-:W-:Y:S02]  /*33b0*/  MOV R2, 0x33d0 ;  /* 0x000033d000027802 */ /* 0x002fe40000000f00 */
[----:B-----5:R-:W-:Y:S05]  /*33c0*/  CALL.REL.NOINC `($__internal_1_$__cuda_sm10x_tcgen05_guardrail_trap_phase_invalid_during_alloc) ;  /* 0x0000006000987944 */ /* 0x020fea0003c00000 */
.L_x_63:
[----:B------:R-:W-:Y:S05]  /*33d0*/  WARPSYNC.ALL ;  /* 0x0000000000007948 */ /* 0x000fea0003800000 */
[----:B------:R-:W3:Y:S01]  /*33e0*/  S2UR UR5, SR_CgaCtaId ;  /* 0x00000000000579c3 */ /* 0x000ee20000008800 */
[----:B------:R-:W-:Y:S01]  /*33f0*/  UMOV UR4, 0x400 ;  /* 0x0000040000047882 */ /* 0x000fe20000000000 */
[----:B------:R-:W-:-:S06]  /*3400*/  NOP ;  /* 0x0000000000007918 */ /* 0x000fcc0000000000 */
[----:B------:R-:W-:Y:S06]  /*3410*/  BAR.ARV 0x6, 0xa0 ;  /* 0x0182800000007b1d */ /* 0x000fec0000002000 */
[----:B------:R-:W4:Y:S01]  /*3420*/  LDCU UR6, c[0x0][0x38c] ;  /* 0x00007180ff0677ac */ /* 0x000f220008000800 */
[----:B------:R-:W-:Y:S01]  /*3430*/  LOP3.LUT R0, R0, 0xffff, RZ, 0xc0, !PT ;  /* 0x0000ffff00007812 */ /* 0x000fe200078ec0ff */
[----:B-1----:R-:W-:Y:S01]  /*3440*/  IMAD.MOV.U32 R9, RZ, RZ, 0x1 ;  /* 0x00000001ff097424 */ /* 0x002fe200078e00ff */
[----:B------:R-:W-:Y:S01]  /*3450*/  LOP3.LUT R8, R8, 0xffff, RZ, 0xc0, !PT ;  /* 0x0000ffff08087812 */ /* 0x000fe200078ec0ff */
[----:B------:R-:W-:Y:S01]  /*3460*/  UMOV UR17, URZ ;  /* 0x000000ff00117c82 */ /* 0x000fe20008000000 */
[----:B------:R-:W-:Y:S01]  /*3470*/  R2UR UR11, R0 ;  /* 0x00000000000b72ca */ /* 0x000fe200000e0000 */
[----:B------:R-:W-:Y:S01]  /*3480*/  UMOV UR16, URZ ;  /* 0x000000ff00107c82 */ /* 0x000fe20008000000 */
[----:B------:R-:W-:Y:S01]  /*3490*/  R2UR UR12, R8 ;  /* 0x00000000080c72ca */ /* 0x000fe200000e0000 */
[----:B------:R-:W-:Y:S01]  /*34a0*/  IMAD.MOV.U32 R8, RZ, RZ, RZ ;  /* 0x000000ffff087224 */ /* 0x000fe200078e00ff */
[----:B------:R-:W-:Y:S01]  /*34b0*/  UMOV UR15, URZ ;  /* 0x000000ff000f7c82 */ /* 0x000fe20008000000 */
[----:B---3--:R-:W-:-:S02]  /*34c0*/  ULEA UR5, UR5, UR4, 0x18 ;  /* 0x0000000405057291 */ /* 0x008fc4000f8ec0ff */
[----:B------:R-:W-:Y:S02]  /*34d0*/  UISETP.NE.AND UP2, UPT, UR9, URZ, UPT ;  /* 0x000000ff0900728c */ /* 0x000fe4000bf45270 */
[----:B------:R-:W-:Y:S02]  /*34e0*/  UIADD3 UR20, UPT, UPT, UR5, 0x4300, URZ ;  /* 0x0000430005147890 */ /* 0x000fe4000fffe0ff */
[----:B------:R-:W-:Y:S02]  /*34f0*/  UIADD3 UR19, UPT, UPT, UR5, 0xc300, URZ ;  /* 0x0000c30005137890 */ /* 0x000fe4000fffe0ff */
[----:B----4-:R-:W-:Y:S01]  /*3500*/  UIADD3 UR6, UPT, UPT, UR6, 0x3f, URZ ;  /* 0x0000003f06067890 */ /* 0x010fe2000fffe0ff */
[----:B--2---:R-:W1:Y:S01]  /*3510*/  LDS R2, [UR5+0x140] ;  /* 0x00014005ff027984 */ /* 0x004e620008000800 */
[----:B------:R-:W-:Y:S02]  /*3520*/  USHF.R.U32.HI UR20, URZ, 0x4, UR20 ;  /* 0x00000004ff147899 */ /* 0x000fe40008011614 */
[----:B------:R-:W-:-:S02]  /*3530*/  USHF.R.S32.HI UR4, URZ, 0x1f, UR6 ;  /* 0x0000001fff047899 */ /* 0x000fc40008011406 */
[----:B------:R-:W-:Y:S02]  /*3540*/  USHF.R.U32.HI UR19, URZ, 0x4, UR19 ;  /* 0x00000004ff137899 */ /* 0x000fe40008011613 */
[----:B------:R-:W-:Y:S01]  /*3550*/  ULEA.HI UR4, UR4, UR6, URZ, 0x6 ;  /* 0x0000000604047291 */ /* 0x000fe2000f8f30ff */
[----:B------:R-:W-:Y:S01]  /*3560*/  UMOV UR28, 0x0 ;  /* 0x00000000001c7882 */ /* 0x000fe20000000000 */
[----:B------:R-:W-:Y:S02]  /*3570*/  UMOV UR29, 0x8218010 ;  /* 0x08218010001d7882 */ /* 0x000fe40000000000 */
[----:B------:R-:W-:Y:S02]  /*3580*/  USHF.R.S32.HI UR4, URZ, 0x6, UR4 ;  /* 0x00000006ff047899 */ /* 0x000fe40008011404 */
[----:B------:R-:W-:Y:S02]  /*3590*/  ULOP3.LUT UR20, UR20, 0x3fff, URZ, 0xc0, !UPT ;  /* 0x00003fff14147892 */ /* 0x000fe4000f8ec0ff */
[----:B------:R-:W-:-:S02]  /*35a0*/  UISETP.LT.AND UP0, UPT, UR4, 0x1, UPT ;  /* 0x000000010400788c */ /* 0x000fc4000bf01270 */
[----:B------:R-:W-:Y:S02]  /*35b0*/  ULOP3.LUT UR19, UR19, 0x3fff, URZ, 0xc0, !UPT ;  /* 0x00003fff13137892 */ /* 0x000fe4000f8ec0ff */
[----:B------:R-:W-:Y:S01]  /*35c0*/  USEL UR18, UR4, 0x1, !UP0 ;  /* 0x0000000104127887 */ /* 0x000fe2000c000000 */
[----:B------:R-:W-:Y:S01]  /*35d0*/  UMOV UR26, 0x0 ;  /* 0x00000000001a7882 */ /* 0x000fe20000000000 */
[----:B------:R-:W-:Y:S01]  /*35e0*/  UMOV UR27, 0x8218010 ;  /* 0x08218010001b7882 */ /* 0x000fe20000000000 */
[----:B------:R-:W-:Y:S01]  /*35f0*/  UMOV UR24, 0x0 ;  /* 0x0000000000187882 */ /* 0x000fe20000000000 */
[----:B------:R-:W-:Y:S01]  /*3600*/  UMOV UR25, 0x8218010 ;  /* 0x0821801000197882 */ /* 0x000fe20000000000 */
[----:B------:R-:W-:Y:S01]  /*3610*/  UMOV UR22, 0x0 ;  /* 0x0000000000167882 */ /* 0x000fe20000000000 */
[----:B------:R-:W-:Y:S01]  /*3620*/  UMOV UR23, 0x8218010 ;  /* 0x0821801000177882 */ /* 0x000fe20000000000 */
[----:B-1----:R-:W-:Y:S02]  /*3630*/  R2UR UR21, R2 ;  /* 0x00000000021572ca */ /* 0x002fe400000e0000 */
[----:B------:R-:W-:-:S13]  /*3640*/  CS2R R2, SRZ ;  /* 0x0000000000027805 */ /* 0x000fda000001ff00 */
.L_x_74:
[C---:B------:R-:W-:Y:S02]  /*3650*/  LEA R0, R8.reuse, UR5, 0x3 ;  /* 0x0000000508007c11 */ /* 0x040fe4000f8e18ff */
[----:B------:R-:W-:Y:S02]  /*3660*/  SHF.L.U32 R5, R3, 0x1f, RZ ;  /* 0x0000001f03057819 */ /* 0x000fe400000006ff */
[----:B------:R-:W-:Y:S02]  /*3670*/  LEA R4, R8, UR5, 0x4 ;  /* 0x0000000508047c11 */ /* 0x000fe4000f8e20ff */
[----:B------:R-:W1:Y:S02]  /*3680*/  SYNCS.PHASECHK.TRANS64.TRYWAIT P0, [R0+URZ+0x90], R5 ;  /* 0x00009005000075a7 */ /* 0x000e6400080011ff */
[----:B-1-34-:R-:W-:Y:S05]  /*3690*/  @!P0 BRA `(.L_x_67) ;  /* 0x0000005400e48947 */ /* 0x01afea0003800000 */
.L_x_167:
[----:B-1----:R-:W1:Y:S01]  /*36a0*/  LDS.128 R4, [R4+0x120] ;  /* 0x0001200004047984 */ /* 0x002e620000000c00 */
[----:B------:R-:W-:Y:S02]  /*36b0*/  VIADD R0, R0, 0xa0 ;  /* 0x000000a000007836 */ /* 0x000fe40000000000 */
[----:B------:R-:W-:Y:S01]  /*36c0*/  VIADD R8, R8, 0x1 ;  /* 0x0000000108087836 */ /* 0x000fe20000000000 */
[----:B------:R-:W-:Y:S01]  /*36d0*/  @!PT LDS RZ, [RZ] ;  /* 0x00000000fffff984 */ /* 0x000fe20000000800 */
[----:B------:R-:W-:Y:S01]  /*36e0*/  @!PT LDS RZ, [RZ] ;  /* 0x00000000fffff984 */ /* 0x000fe20000000800 */
[----:B------:R-:W-:Y:S01]  /*36f0*/  @!PT LDS RZ, [RZ] ;  /* 0x00000000fffff984 */ /* 0x000fe20000000800 */
[----:B------:R-:W-:Y:S01]  /*3700*/  @!PT LDS RZ, [RZ] ;  /* 0x00000000fffff984 */ /* 0x000fe20000000800 */
[----:B------:R2:W-:Y:S06]  /*3710*/  MEMBAR.ALL.CTA ;  /* 0x0000000000007992 */ /* 0x0005ec0000008000 */
[----:B--2---:R-:W2:Y:S01]  /*3720*/  FENCE.VIEW.ASYNC.S ;  /* 0x00000000000073c6 */ /* 0x004ea20000000000 */
[----:B------:R-:W-:-:S04]  /*3730*/  PRMT R0, RZ, 0x654, R0 ;  /* 0x00000654ff007816 */ /* 0x000fc80000000000 */
[----:B--2---:R2:W-:Y:S01]  /*3740*/  SYNCS.ARRIVE.TRANS64.RED.A1T0 RZ, [R0+URZ], RZ ;  /* 0x000000ff00ff79a7 */ /* 0x0045e200081004ff */
[----:B-1----:R-:W-:Y:S01]  /*3750*/  LOP3.LUT P1, RZ, R6, 0x1, RZ, 0xc0, !PT ;  /* 0x0000000106ff7812 */ /* 0x002fe2000782c0ff */
[----:B--2---:R-:W-:-:S12]  /*3760*/  BRA.U UP2, `(.L_x_68) ;  /* 0x0000000502087547 */ /* 0x004fd8000b800000 */
[----:B------:R-:W1:Y:S01]  /*3770*/  LDCU UR6, c[0x0][0x38c] ;  /* 0x00007180ff0677ac */ /* 0x000e620008000800 */
[----:B------:R-:W-:Y:S02]  /*3780*/  PLOP3.LUT P2, PT, PT, PT, PT, 0x80, 0x8 ;  /* 0x000000000008781c */ /* 0x000fe40003f4f070 */
[----:B------:R-:W-:Y:S01]  /*3790*/  SHF.L.U32 R5, R9, 0x1f, RZ ;  /* 0x0000001f09057819 */ /* 0x000fe200000006ff */
[----:B------:R-:W-:Y:S02]  /*37a0*/  ULEA UR7, UR17, UR5, 0x3 ;  /* 0x0000000511077291 */ /* 0x000fe4000f8e18ff */
[----:B------:R-:W-:Y:S02]  /*37b0*/  ULEA UR10, UR17, UR21, 0x6 ;  /* 0x00000015110a7291 */ /* 0x000fe4000f8e30ff */
[----:B-1----:R-:W-:-:S06]  /*37c0*/  UISETP.GE.AND UP0, UPT, UR6, 0x1, UPT ;  /* 0x000000010600788c */ /* 0x002fcc000bf06270 */
[----:B------:R-:W-:-:S05]  /*37d0*/  PLOP3.LUT P0, PT, PT, PT, UP0, 0x80, 0x8 ;  /* 0x000000000008781c */ /* 0x000fca0003f0f008 */
[----:B------:R-:W-:-:S08]  /*37e0*/  @UP0 ULEA UR6, UR16, UR5, 0x3 ;  /* 0x0000000510060291 */ /* 0x000fd0000f8e18ff */
[----:B------:R-:W-:-:S04]  /*37f0*/  @P0 SHF.L.U32 R0, R2, 0x1f, RZ ;  /* 0x0000001f02000819 */ /* 0x000fc800000006ff */
[----:B------:R1:W2:Y:S01]  /*3800*/  @P0 SYNCS.PHASECHK.TRANS64.TRYWAIT P2, [UR6], R0 ;  /* 0x00000000ff0005a7 */ /* 0x0002a20008041106 */
[----:B------:R-:W3:Y:S02]  /*3810*/  SYNCS.PHASECHK.TRANS64.TRYWAIT P0, [UR7+0xd0], R5 ;  /* 0x0000d005ff0075a7 */ /* 0x000ee40008001107 */
[----:B-123--:R-:W-:Y:S05]  /*3820*/  @!P0 BRA `(.L_x_69) ;  /* 0x0000005400948947 */ /* 0x00efea0003800000 */
.L_x_169:
[----:B------:R-:W-:Y:S01]  /*3830*/  UMOV UR14, UR15 ;  /* 0x0000000f000e7c82 */ /* 0x000fe20008000000 */
[----:B------:R-:W-:Y:S05]  /*3840*/  BRA.U !UP0, `(.L_x_70) ;  /* 0x0000000108c07547 */ /* 0x000fea000b800000 */
[----:B------:R-:W-:Y:S02]  /*3850*/  UIADD3 UR14, UPT, UPT, UR18, UR15, URZ ;  /* 0x0000000f120e7290 */ /* 0x000fe4000fffe0ff */
[----:B------:R-:W-:Y:S01]  /*3860*/  UPLOP3.LUT UP3, UPT, UPT, UPT, UPT, 0x40, 0x4 ;  /* 0x000000000004789c */ /* 0x000fe20003f6e870 */
[----:B------:R-:W-:Y:S01]  /*3870*/  UMOV UR13, UR4 ;  /* 0x00000004000d7c82 */ /* 0x000fe20008000000 */
[----:B------:R-:W-:-:S09]  /*3880*/  UMOV UR46, UR16 ;  /* 0x00000010002e7c82 */ /* 0x000fd20008000000 */
.L_x_73:
[----:B--2---:R-:W-:Y:S01]  /*3890*/  ULEA UR6, UR46, UR5, 0x3 ;  /* 0x000000052e067291 */ /* 0x004fe2000f8e18ff */
[----:B---3--:R-:W-:Y:S11]  /*38a0*/  @P2 BRA `(.L_x_71) ;  /* 0x00000000000c2947 */ /* 0x008ff60003800000 */
[----:B-1----:R-:W-:Y:S04]  /*38b0*/  SHF.L.U32 R5, R2, 0x1f, RZ ;  /* 0x0000001f02057819 */ /* 0x002fe800000006ff */
[----:B------:R-:W1:Y:S02]  /*38c0*/  SYNCS.PHASECHK.TRANS64.TRYWAIT P0, [UR6], R5 ;  /* 0x00000005ff0075a7 */ /* 0x000e640008001106 */
[----:B-1----:R-:W-:Y:S05]  /*38d0*/  @!P0 BRA `(.L_x_72) ;  /* 0x0000005400808947 */ /* 0x002fea0003800000 */
.L_x_71:
[----:B------:R-:W-:Y:S01]  /*38e0*/  UISETP.NE.AND UP0, UPT, UR13, 0x1, UPT ;  /* 0x000000010d00788c */ /* 0x000fe2000bf05270 */
[----:B------:R-:W-:Y:S01]  /*38f0*/  PLOP3.LUT P2, PT, PT, PT, PT, 0x80, 0x8 ;  /* 0x000000000008781c */ /* 0x000fe20003f4f070 */
[----:B------:R-:W-:Y:S02]  /*3900*/  UIADD3 UR16, UPT, UPT, UR46, 0x1, URZ ;  /* 0x000000012e107890 */ /* 0x000fe4000fffe0ff */
[----:B------:R-:W-:Y:S02]  /*3910*/  ULEA UR32, UR46, UR20, 0x9 ;  /* 0x000000142e207291 */ /* 0x000fe4000f8e48ff */
[----:B------:R-:W-:Y:S01]  /*3920*/  UISETP.NE.AND UP1, UPT, UR16, 0x4, UPT ;  /* 0x000000041000788c */ /* 0x000fe2000bf25270 */
[----:B------:R-:W-:Y:S01]  /*3930*/  PLOP3.LUT P0, PT, PT, PT, UP0, 0x80, 0x8 ;  /* 0x000000000008781c */ /* 0x000fe20003f0f008 */
[----:B------:R-:W-:Y:S02]  /*3940*/  UIADD3 UR44, UPT, UPT, UR32, 0x80, URZ ;  /* 0x00000080202c7890 */ /* 0x000fe4000fffe0ff */
[----:B------:R-:W-:Y:S02]  /*3950*/  USEL UR31, URZ, 0x1, UP1 ;  /* 0x00000001ff1f7887 */ /* 0x000fe40008800000 */
[----:B------:R-:W-:Y:S02]  /*3960*/  USEL UR16, UR16, URZ, UP1 ;  /* 0x000000ff10107287 */ /* 0x000fe40008800000 */
[----:B------:R-:W-:Y:S02]  /*3970*/  UIADD3 UR40, UPT, UPT, UR32, 0x100, URZ ;  /* 0x0000010020287890 */ /* 0x000fe4000fffe0ff */
[----:B------:R-:W-:Y:S01]  /*3980*/  @UP0 ULEA UR30, UR16, UR5, 0x3 ;  /* 0x00000005101e0291 */ /* 0x000fe2000f8e18ff */
[----:B------:R-:W-:Y:S01]  /*3990*/  LOP3.LUT R2, R2, UR31, RZ, 0x3c, !PT ;  /* 0x0000001f02027c12 */ /* 0x000fe2000f8e3cff */
[----:B------:R-:W-:Y:S02]  /*39a0*/  UIADD3 UR36, UPT, UPT, UR32, 0x180, URZ ;  /* 0x0000018020247890 */ /* 0x000fe4000fffe0ff */
[----:B------:R-:W-:Y:S01]  /*39b0*/  UIADD3 UR6, UPT, UPT, UR6, 0x20, URZ ;  /* 0x0000002006067890 */ /* 0x000fe2000fffe0ff */
[----:B-1----:R-:W-:Y:S01]  /*39c0*/  @P0 SHF.L.U32 R0, R2, 0x1f, RZ ;  /* 0x0000001f02000819 */ /* 0x002fe200000006ff */
[----:B------:R-:W-:Y:S02]  /*39d0*/  UIADD3 UR15, UPT, UPT, UR15, 0x1, URZ ;  /* 0x000000010f0f7890 */ /* 0x000fe4000fffe0ff */
[----:B------:R-:W-:Y:S01]  /*39e0*/  UIADD3 UR13, UPT, UPT, UR13, -0x1, URZ ;  /* 0xffffffff0d0d7890 */ /* 0x000fe2000fffe0ff */
[----:B------:R2:W3:Y:S01]  /*39f0*/  @P0 SYNCS.PHASECHK.TRANS64.TRYWAIT P2, [UR30], R0 ;  /* 0x00000000ff0005a7 */ /* 0x0004e2000804111e */
[----:B------:R-:W-:Y:S02]  /*3a00*/  ULEA UR30, UR46, UR19, 0x9 ;  /* 0x000000132e1e7291 */ /* 0x000fe4000f8e48ff */
[----:B------:R-:W-:Y:S02]  /*3a10*/  UISETP.NE.AND UP0, UPT, UR15, UR14, UPT ;  /* 0x0000000e0f00728c */ /* 0x000fe4000bf05270 */
[----:B------:R-:W-:Y:S02]  /*3a20*/  UIADD3 UR42, UPT, UPT, UR30, 0x80, URZ ;  /* 0x000000801e2a7890 */ /* 0x000fe4000fffe0ff */
[----:B------:R-:W-:Y:S02]  /*3a30*/  UIADD3 UR38, UPT, UPT, UR30, 0x100, URZ ;  /* 0x000001001e267890 */ /* 0x000fe4000fffe0ff */
[----:B------:R-:W-:Y:S01]  /*3a40*/  UIADD3 UR34, UPT, UPT, UR30, 0x180, URZ ;  /* 0x000001801e227890 */ /* 0x000fe2000fffe0ff */
[----:B------:R-:W-:Y:S01]  /*3a50*/  UMOV UR33, 0x40004040 ;  /* 0x4000404000217882 */ /* 0x000fe20000000000 */
[----:B------:R-:W-:Y:S01]  /*3a60*/  UMOV UR31, 0x40004040 ;  /* 0x40004040001f7882 */ /* 0x000fe20000000000 */
[----:B------:R-:W-:Y:S01]  /*3a70*/  UMOV UR45, 0x40004040 ;  /* 0x40004040002d7882 */ /* 0x000fe20000000000 */
[----:B------:R2:W-:Y:S01]  /*3a80*/  UTCHMMA.2CTA gdesc[UR32], gdesc[UR30], tmem[UR10], tmem[UR28], idesc[UR29], UP3 ;  /* 0x00ff1c1e200075ea */ /* 0x0005e20009a0000a */
[----:B------:R-:W-:Y:S01]  /*3a90*/  UPLOP3.LUT UP3, UPT, UPT, UPT, UPT, 0x80, 0x8 ;  /* 0x000000000008789c */ /* 0x000fe20003f6f070 */
[----:B------:R-:W-:Y:S01]  /*3aa0*/  UMOV UR43, 0x40004040 ;  /* 0x40004040002b7882 */ /* 0x000fe20000000000 */
[----:B------:R-:W-:Y:S01]  /*3ab0*/  UMOV UR41, 0x40004040 ;  /* 0x4000404000297882 */ /* 0x000fe20000000000 */
[----:B------:R2:W-:Y:S01]  /*3ac0*/  UTCHMMA.2CTA gdesc[UR44], gdesc[UR42], tmem[UR10], tmem[UR26], idesc[UR27], UPT ;  /* 0x00ff1a2a2c0075ea */ /* 0x0005e2000ba0000a */
[----:B------:R-:W-:Y:S01]  /*3ad0*/  UMOV UR39, 0x40004040 ;  /* 0x4000404000277882 */ /* 0x000fe20000000000 */
[----:B------:R-:W-:Y:S01]  /*3ae0*/  UMOV UR37, 0x40004040 ;  /* 0x4000404000257882 */ /* 0x000fe20000000000 */
[----:B------:R-:W-:Y:S01]  /*3af0*/  UMOV UR35, 0x40004040 ;  /* 0x4000404000237882 */ /* 0x000fe20000000000 */
[----:B------:R2:W-:Y:S01]  /*3b00*/  UTCHMMA.2CTA gdesc[UR40], gdesc[UR38], tmem[UR10], tmem[UR24], idesc[UR25], UPT ;  /* 0x00ff1826280075ea */ /* 0x0005e2000ba0000a */
[----:B------:R2:W-:Y:S01]  /*3b10*/  UTCHMMA.2CTA gdesc[UR36], gdesc[UR34], tmem[UR10], tmem[UR22], idesc[UR23], UPT ;  /* 0x00ff1622240075ea */ /* 0x0005e2000ba0000a */
[----:B------:R2:W-:Y:S01]  /*3b20*/  UTCBAR.2CTA.MULTICAST [UR6], URZ, UR12 ;  /* 0x000000ff060073e9 */ /* 0x0005e2000820080c */
[----:B------:R-:W-:Y:S01]  /*3b30*/  UMOV UR46, UR16 ;  /* 0x00000010002e7c82 */ /* 0x000fe20008000000 */
[----:B------:R-:W-:Y:S05]  /*3b40*/  BRA.U UP0, `(.L_x_73) ;  /* 0xfffffffd00507547 */ /* 0x000fea000b83ffff */
.L_x_70:
[----:B------:R-:W-:Y:S01]  /*3b50*/  UIADD3 UR7, UPT, UPT, UR7, 0xb0, URZ ;  /* 0x000000b007077890 */ /* 0x000fe2000fffe0ff */
[----:B------:R-:W-:-:S08]  /*3b60*/  UMOV UR15, UR14 ;  /* 0x0000000e000f7c82 */ /* 0x000fd00008000000 */
[----:B------:R4:W-:Y:S01]  /*3b70*/  UTCBAR.2CTA.MULTICAST [UR7], URZ, UR11 ;  /* 0x000000ff070073e9 */ /* 0x0009e2000820080b */
[----:B------:R-:W-:Y:S02]  /*3b80*/  NOP ;  /* 0x0000000000007918 */ /* 0x000fe40000000000 */
.L_x_68:
[----:B------:R-:W-:Y:S01]  /*3b90*/  UIADD3 UR17, UPT, UPT, UR17, 0x1, URZ ;  /* 0x0000000111117890 */ /* 0x000fe2000fffe0ff */
[----:B------:R-:W-:-:S03]  /*3ba0*/  ISETP.NE.AND P0, PT, R8, 0x2, PT ;  /* 0x000000020800780c */ /* 0x000fc60003f05270 */
[----:B------:R-:W-:Y:S01]  /*3bb0*/  UISETP.NE.AND UP0, UPT, UR17, 0x4, UPT ;  /* 0x000000041100788c */ /* 0x000fe2000bf05270 */
[----:B-12---:R-:W-:Y:S02]  /*3bc0*/  SEL R0, RZ, 0x1, P0 ;  /* 0x00000001ff007807 */ /* 0x006fe40000000000 */
[----:B------:R-:W-:Y:S01]  /*3bd0*/  SEL R8, R8, RZ, P0 ;  /* 0x000000ff08087207 */ /* 0x000fe20000000000 */
[----:B------:R-:W-:Y:S01]  /*3be0*/  USEL UR6, URZ, 0x1, UP0 ;  /* 0x00000001ff067887 */ /* 0x000fe20008000000 */
[----:B------:R-:W-:Y:S01]  /*3bf0*/  LOP3.LUT R3, R3, R0, RZ, 0x3c, !PT ;  /* 0x0000000003037212 */ /* 0x000fe200078e3cff */
[----:B------:R-:W-:-:S04]  /*3c00*/  USEL UR17, UR17, URZ, UP0 ;  /* 0x000000ff11117287 */ /* 0x000fc80008000000 */
[----:B------:R-:W-:Y:S01]  /*3c10*/  LOP3.LUT R9, R9, UR6, RZ, 0x3c, !PT ;  /* 0x0000000609097c12 */ /* 0x000fe2000f8e3cff */
[----:B------:R-:W-:Y:S07]  /*3c20*/  @P1 BRA `(.L_x_74) ;  /* 0xfffffff800881947 */ /* 0x000fee000383ffff */
[----:B------:R-:W1:Y:S01]  /*3c30*/  S2UR UR4, SR_CgaCtaId ;  /* 0x00000000000479c3 */ /* 0x000e620000008800 */
[----:B------:R-:W-:Y:S01]  /*3c40*/  ELECT P0, URZ, PT ;  /* 0x0000000000ff782f */ /* 0x000fe20003800000 */
[----:B------:R-:W-:Y:S01]  /*3c50*/  HFMA2 R0, -RZ, RZ, 0, 5.9604644775390625e-08 ;  /* 0x00000001ff007431 */ /* 0x000fe200000001ff */
[----:B------:R-:W-:-:S05]  /*3c60*/  UMOV UR6, 0x40 ;  /* 0x0000004000067882 */ /* 0x000fca0000000000 */
[----:B------:R-:W-:Y:S01]  /*3c70*/  UVIRTCOUNT.DEALLOC.SMPOOL 0x80 ;  /* 0x000000800000784c */ /* 0x000fe20000000000 */
[----:B------:R-:W-:Y:S02]  /*3c80*/  UISETP.NE.AND UP0, UPT, UR9, URZ, UPT ;  /* 0x000000ff0900728c */ /* 0x000fe4000bf05270 */
[----:B-1----:R-:W-:-:S09]  /*3c90*/  ULEA UR4, UR4, UR6, 0x18 ;  /* 0x0000000604047291 */ /* 0x002fd2000f8ec0ff */
[----:B------:R1:W-:Y:S01]  /*3ca0*/  @P0 STS.U8 [UR4+0x1c], R0 ;  /* 0x00001c00ff000988 */ /* 0x0003e20008000004 */
[----:B------:R-:W-:Y:S05]  /*3cb0*/  BRA.U UP0, `(.L_x_75) ;  /* 0x0000000100a07547 */ /* 0x000fea000b800000 */
[----:B------:R-:W-:Y:S01]  /*3cc0*/  UIADD3 UR6, UPT, UPT, UR5, 0xd0, URZ ;  /* 0x000000d005067890 */ /* 0x000fe2000fffe0ff */
[----:B------:R-:W-:-:S03]  /*3cd0*/  SHF.L.U32 R3, R9, 0x1f, RZ ;  /* 0x0000001f09037819 */ /* 0x000fc600000006ff */
[----:B----4-:R-:W-:-:S09]  /*3ce0*/  ULEA UR7, UR17, UR6, 0x3 ;  /* 0x0000000611077291 */ /* 0x010fd2000f8e18ff */
[----:B------:R-:W2:Y:S02]  /*3cf0*/  SYNCS.PHASECHK.TRANS64.TRYWAIT P0, [UR7], R3 ;  /* 0x00000003ff0075a7 */ /* 0x000ea40008001107 */
[----:B--2---:R-:W-:Y:S05]  /*3d00*/  @!P0 BRA `(.L_x_76) ;  /* 0x00000050008c8947 */ /* 0x004fea0003800000 */
.L_x_172:
        /* <DEDUP_REMOVED lines=9> */
.L_x_174:
        /* <DEDUP_REMOVED lines=9> */
.L_x_176:
[----:B------:R-:W-:-:S04]  /*3e30*/  UIADD3 UR9, UPT, UPT, UR9, 0x1, URZ ;  /* 0x0000000109097890 */ /* 0x000fc8000fffe0ff */
[----:B------:R-:W-:-:S04]  /*3e40*/  UISETP.NE.AND UP1, UPT, UR9, 0x4, UPT ;  /* 0x000000040900788c */ /* 0x000fc8000bf25270 */
[----:B------:R-:W-:Y:S02]  /*3e50*/  USEL UR7, URZ, 0x1, UP1 ;  /* 0x00000001ff077887 */ /* 0x000fe40008800000 */
[----:B------:R-:W-:-:S04]  /*3e60*/  USEL UR9, UR9, URZ, UP1 ;  /* 0x000000ff09097287 */ /* 0x000fc80008800000 */
[----:B------:R-:W-:Y:S01]  /*3e70*/  ULEA UR9, UR9, UR6, 0x3 ;  /* 0x0000000609097291 */ /* 0x000fe2000f8e18ff */
[----:B-1----:R-:W-:-:S04]  /*3e80*/  LOP3.LUT R3, R2, UR7, RZ, 0x3c, !PT ;  /* 0x0000000702037c12 */ /* 0x002fc8000f8e3cff */
[----:B------:R-:W-:Y:S01]  /*3e90*/  SHF.L.U32 R3, R3, 0x1f, RZ ;  /* 0x0000001f03037819 */ /* 0x000fe200000006ff */
[----:B------:R-:W-:-:S04]  /*3ea0*/  IMAD.U32 R0, RZ, RZ, UR9 ;  /* 0x00000009ff007e24 */ /* 0x000fc8000f8e00ff */
[----:B------:R1:W2:Y:S03]  /*3eb0*/  SYNCS.PHASECHK.TRANS64.TRYWAIT P0, [R0+URZ], R3 ;  /* 0x00000003000075a7 */ /* 0x0002a600080011ff */
[----:B--2---:R-:W-:Y:S05]  /*3ec0*/  @!P0 NANOSLEEP.SYNCS 0x989680 ;  /* 0x009896800000895d */ /* 0x004fea0003900000 */
[----:B------:R-:W2:Y:S02]  /*3ed0*/  @!P0 SYNCS.PHASECHK.TRANS64 P0, [R0+URZ], R3 ;  /* 0x00000003000085a7 */ /* 0x000ea400080010ff */
[----:B--2---:R-:W-:Y:S05]  /*3ee0*/  @P0 BRA `(.L_x_79) ;  /* 0x0000000000200947 */ /* 0x004fea0003800000 */
.L_x_80:
[----:B--2---:R2:W4:Y:S02]  /*3ef0*/  SYNCS.PHASECHK.TRANS64.TRYWAIT P0, [R0+URZ], R3 ;  /* 0x00000003000075a7 */ /* 0x00452400080011ff */
[----:B----4-:R-:W-:Y:S05]  /*3f00*/  @!P0 NANOSLEEP.SYNCS 0x989680 ;  /* 0x009896800000895d */ /* 0x010fea0003900000 */
[----:B------:R-:W4:Y:S02]  /*3f10*/  @!P0 SYNCS.PHASECHK.TRANS64 P0, [R0+URZ], R3 ;  /* 0x00000003000085a7 */ /* 0x000f2400080010ff */
[----:B----4-:R-:W-:Y:S05]  /*3f20*/  @!P0 BRA `(.L_x_80) ;  /* 0xfffffffc00f08947 */ /* 0x010fea000383ffff */
[----:B------:R-:W-:Y:S05]  /*3f30*/  BRA `(.L_x_79) ;  /* 0x00000000000c7947 */ /* 0x000fea0003800000 */
.L_x_75:
[----:B------:R-:W-:-:S04]  /*3f40*/  UIADD3 UR6, UPT, UPT, UR5, 0x110, URZ ;  /* 0x0000011005067890 */ /* 0x000fc8000fffe0ff */
[----:B------:R-:W-:-:S09]  /*3f50*/  UPRMT UR6, UR8, 0x654, UR6 ;  /* 0x0000065408067896 */ /* 0x000fd20008000006 */
[----:B------:R-:W-:Y:S03]  /*3f60*/  SYNCS.ARRIVE.TRANS64.RED.A1T0 RZ, [UR6], RZ ;  /* 0x000000ffffff79a7 */ /* 0x000fe60008100406 */
.L_x_79:
[----:B-12---:R-:W-:Y:S01]  /*3f70*/  SHF.L.U32 R3, RZ, 0x1f, RZ ;  /* 0x0000001fff037819 */ /* 0x006fe200000006ff */
[----:B------:R-:W-:Y:S01]  /*3f80*/  UIADD3 UR6, UPT, UPT, UR5, 0x110, URZ ;  /* 0x0000011005067890 */ /* 0x000fe2000fffe0ff */
[----:B------:R-:W-:Y:S02]  /*3f90*/  PLOP3.LUT P0, PT, PT, PT, UP0, 0x80, 0x8 ;  /* 0x000000000008781c */ /* 0x000fe40003f0f008 */
[----:B------:R-:W1:Y:S02]  /*3fa0*/  SYNCS.PHASECHK.TRANS64.TRYWAIT P1, [UR5+0x110], R3 ;  /* 0x00011003ff0075a7 */ /* 0x000e640008021105 */
[----:B-1----:R-:W-:Y:S09]  /*3fb0*/  @!P1 BRA `(.L_x_81) ;  /* 0x0000005000289947 */ /* 0x002ff20003800000 */
.L_x_178:
[----:B------:R-:W-:Y:S01]  /*3fc0*/  @!UP0 UPRMT UR6, UR8, 0x654, UR6 ;  /* 0x0000065408068896 */ /* 0x000fe20008000006 */
[----:B------:R-:W-:Y:S02]  /*3fd0*/  UMOV UR5, 0x1 ;  /* 0x0000000100057882 */ /* 0x000fe40000000000 */
[----:B------:R-:W-:-:S06]  /*3fe0*/  UMOV UR8, 0xffff ;  /* 0x0000ffff00087882 */ /* 0x000fcc0000000000 */
[----:B------:R-:W-:Y:S01]  /*3ff0*/  @!P0 SYNCS.ARRIVE.TRANS64.RED.A1T0 RZ, [UR6], RZ ;  /* 0x000000ffffff89a7 */ /* 0x000fe20008100406 */
[----:B------:R-:W-:Y:S01]  /*4000*/  NOP ;  /* 0x0000000000007918 */ /* 0x000fe20000000000 */
[----:B-1----:R-:W1:Y:S01]  /*4010*/  LDS R0, [UR4+0x14] ;  /* 0x00001404ff007984 */ /* 0x002e620008000800 */
[----:B------:R-:W-:-:S04]  /*4020*/  ULOP3.LUT UR6, UR21, 0xffff, URZ, 0xc0, !UPT ;  /* 0x0000ffff15067892 */ /* 0x000fc8000f8ec0ff */
[----:B------:R-:W-:-:S04]  /*4030*/  USHF.R.U32.HI UR6, URZ, 0x5, UR6 ;  /* 0x00000005ff067899 */ /* 0x000fc80008011606 */
[----:B------:R-:W-:Y:S02]  /*4040*/  USHF.L.U32 UR8, UR8, UR6, URZ ;  /* 0x0000000608087299 */ /* 0x000fe400080006ff */
[----:B------:R-:W-:-:S04]  /*4050*/  USHF.L.U32 UR5, UR5, UR6, URZ ;  /* 0x0000000605057299 */ /* 0x000fc800080006ff */
[----:B-1----:R-:W-:-:S04]  /*4060*/  LOP3.LUT R0, R0, UR8, RZ, 0xc0, !PT ;  /* 0x0000000800007c12 */ /* 0x002fc8000f8ec0ff */
[----:B------:R-:W-:-:S13]  /*4070*/  ISETP.NE.AND P0, PT, R0, UR8, PT ;  /* 0x0000000800007c0c */ /* 0x000fda000bf05270 */
[----:B------:R-:W-:Y:S05]  /*4080*/  @P0 BRA `(.L_x_82) ;  /* 0x0000000000580947 */ /* 0x000fea0003800000 */
[----:B------:R-:W1:Y:S02]  /*4090*/  LDS R0, [UR4+0x18] ;  /* 0x00001804ff007984 */ /* 0x000e640008000800 */
[----:B-1----:R-:W-:-:S04]  /*40a0*/  LOP3.LUT R0, R0, UR5, RZ, 0xc0, !PT ;  /* 0x0000000500007c12 */ /* 0x002fc8000f8ec0ff */
[----:B------:R-:W-:-:S13]  /*40b0*/  ISETP.NE.AND P0, PT, R0, UR5, PT ;  /* 0x0000000500007c0c */ /* 0x000fda000bf05270 */
[----:B------:R-:W-:Y:S05]  /*40c0*/  @P0 BRA `(.L_x_83) ;  /* 0x00000000003c0947 */ /* 0x000fea0003800000 */
[----:B------:R-:W1:Y:S01]  /*40d0*/  S2R R2, SR_LANEID ;  /* 0x0000000000027919 */ /* 0x000e620000000000 */
[----:B------:R-:W-:Y:S01]  /*40e0*/  ULOP3.LUT UR8, URZ, UR8, URZ, 0x33, !UPT ;  /* 0x00000008ff087292 */ /* 0x000fe2000f8e33ff */
[----:B------:R-:W-:Y:S01]  /*40f0*/  LOP3.LUT R4, RZ, UR5, RZ, 0x33, !PT ;  /* 0x00000005ff047c12 */ /* 0x000fe2000f8e33ff */
[----:B----4-:R-:W-:Y:S02]  /*4100*/  VOTEU.ANY UR7, UPT, PT ;  /* 0x0000000000077886 */ /* 0x010fe400038e0100 */
[----:B------:R-:W-:Y:S01]  /*4110*/  UFLO.U32 UR7, UR7 ;  /* 0x00000007000772bd */ /* 0x000fe200080e0000 */
[----:B------:R-:W2:Y:S01]  /*4120*/  REDUX UR5, R4 ;  /* 0x00000000040573c4 */ /* 0x000ea20000000000 */
[----:B------:R-:W-:-:S06]  /*4130*/  IMAD.U32 R0, RZ, RZ, UR8 ;  /* 0x00000008ff007e24 */ /* 0x000fcc000f8e00ff */
[----:B------:R4:W-:Y:S01]  /*4140*/  UTCATOMSWS.AND URZ, UR8 ;  /* 0x0000000800ff79e3 */ /* 0x0009e20008000000 */
[----:B------:R-:W3:Y:S01]  /*4150*/  REDUX UR6, R0 ;  /* 0x00000000000673c4 */ /* 0x000ee20000000000 */
[----:B-1----:R-:W-:Y:S01]  /*4160*/  ISETP.EQ.U32.AND P0, PT, R2, UR7, PT ;  /* 0x0000000702007c0c */ /* 0x002fe2000bf02070 */
[----:B--2---:R-:W-:Y:S01]  /*4170*/  IMAD.U32 R2, RZ, RZ, UR5 ;  /* 0x00000005ff027e24 */ /* 0x004fe2000f8e00ff */
[----:B---3--:R-:W-:-:S11]  /*4180*/  MOV R3, UR6 ;  /* 0x0000000600037c02 */ /* 0x008fd60008000f00 */
[----:B------:R4:W-:Y:S04]  /*4190*/  @P0 ATOMS.AND RZ, [UR4+0x14], R3 ;  /* 0x00001403ffff098c */ /* 0x0009e8000a800004 */
[----:B------:R4:W-:Y:S01]  /*41a0*/  @P0 ATOMS.AND RZ, [UR4+0x18], R2 ;  /* 0x00001802ffff098c */ /* 0x0009e2000a800004 */
[----:B------:R-:W-:Y:S05]  /*41b0*/  BRA `(.L_x_84) ;  /* 0x0000000000147947 */ /* 0x000fea0003800000 */
.L_x_83:
[----:B------:R-:W-:Y:S02]  /*41c0*/  MOV R2, 0x41e0 ;  /* 0x000041e000027802 */ /* 0x000fe40000000f00 */
[----:B---345:R-:W-:Y:S05]  /*41d0*/  CALL.REL.NOINC `($__internal_0_$__cuda_sm10x_tcgen05_guardrail_trap_col_being_dealloced_not_returned_by_alloc) ;  /* 0x0000005400087944 */ /* 0x038fea0003c00000 */
[----:B------:R-:W-:Y:S05]  /*41e0*/  BRA `(.L_x_84) ;  /* 0x0000000000087947 */ /* 0x000fea0003800000 */
.L_x_82:
[----:B------:R-:W-:Y:S02]  /*41f0*/  MOV R2, 0x4210 ;  /* 0x0000421000027802 */ /* 0x000fe40000000f00 */
[----:B---345:R-:W-:Y:S05]  /*4200*/  CALL.REL.NOINC `($__internal_2_$__cuda_sm10x_tcgen05_guardrail_trap_unallocated_columns_being_dealloced) ;  /* 0x0000005400147944 */ /* 0x038fea0003c00000 */
.L_x_84:
[----:B------:R-:W-:Y:S01]  /*4210*/  NOP ;  /* 0x0000000000007918 */ /* 0x000fe20000000000 */
[----:B----4-:R-:W-:Y:S05]  /*4220*/  EXIT ;  /* 0x000000000000794d */ /* 0x010fea0003800000 */
.L_x_55:
[----:B------:R-:W-:-:S09]  /*4230*/  UISETP.NE.OR UP4, UPT, UR10, 0x3, !UP4 ;  /* 0x000000030a00788c */ /* 0x000fd2000e785670 */
[----:B------:R-:W-:Y:S05]  /*4240*/  BRA.U UP4, `(.L_x_85) ;  /* 0x0000001104687547 */ /* 0x000fea000b800000 */
[----:B------:R-:W1:Y:S01]  /*4250*/  LDC R0, c[0x0][0xb30] ;  /* 0x0002cc00ff007b82 */ /* 0x000e620000000800 */
[----:B------:R-:W-:Y:S01]  /*4260*/  UMOV UR5, 0x400 ;  /* 0x0000040000057882 */ /* 0x000fe20000000000 */
[----:B------:R-:W-:Y:S01]  /*4270*/  IMAD.MOV.U32 R36, RZ, RZ, 0x1 ;  /* 0x00000001ff247424 */ /* 0x000fe200078e00ff */
[----:B------:R-:W-:Y:S01]  /*4280*/  ULEA UR5, UR37, UR5, 0x18 ;  /* 0x0000000525057291 */ /* 0x000fe2000f8ec0ff */
[----:B-----5:R-:W-:Y:S01]  /*4290*/  CS2R R32, SRZ ;  /* 0x0000000000207805 */ /* 0x020fe2000001ff00 */
[----:B------:R-:W-:Y:S01]  /*42a0*/  IMAD.MOV.U32 R25, RZ, RZ, 0x1000 ;  /* 0x00001000ff197424 */ /* 0x000fe200078e00ff */
[----:B------:R-:W-:Y:S02]  /*42b0*/  UPLOP3.LUT UP0, UPT, UPT, UPT, UPT, 0x40, 0x4 ;  /* 0x000000000004789c */ /* 0x000fe40003f0e870 */
[----:B------:R-:W2:Y:S01]  /*42c0*/  LDC R23, c[0x0][0x370] ;  /* 0x0000dc00ff177b82 */ /* 0x000ea20000000800 */
[----:B------:R-:W-:Y:S02]  /*42d0*/  UIADD3 UR6, UPT, UPT, UR5, 0x58, URZ ;  /* 0x0000005805067890 */ /* 0x000fe4000fffe0ff */
[----:B------:R-:W-:-:S02]  /*42e0*/  UIADD3 UR41, UPT, UPT, UR5, 0x40, URZ ;  /* 0x0000004005297890 */ /* 0x000fc4000fffe0ff */
[----:B------:R-:W-:Y:S02]  /*42f0*/  UIADD3 UR33, UPT, UPT, UR5, 0x48, URZ ;  /* 0x0000004805217890 */ /* 0x000fe4000fffe0ff */
[----:B------:R-:W-:Y:S01]  /*4300*/  UIADD3 UR25, UPT, UPT, UR5, 0x50, URZ ;  /* 0x0000005005197890 */ /* 0x000fe2000fffe0ff */
[----:B------:R-:W3:Y:S01]  /*4310*/  LDC R2, c[0x0][0xb0c] ;  /* 0x0002c300ff027b82 */ /* 0x000ee20000000800 */
[----:B------:R-:W-:-:S07]  /*4320*/  UPRMT UR6, UR37, 0x654, UR6 ;  /* 0x0000065425067896 */ /* 0x000fce0008000006 */
[----:B------:R-:W4:Y:S01]  /*4330*/  LDC R22, c[0x0][0xb20] ;  /* 0x0002c800ff167b82 */ /* 0x000f220000000800 */
[----:B-1----:R-:W-:-:S07]  /*4340*/  ISETP.NE.AND P1, PT, R0, 0x1, PT ;  /* 0x000000010000780c */ /* 0x002fce0003f25270 */
[----:B------:R-:W1:Y:S08]  /*4350*/  LDC.64 R38, c[0x0][0x348] ;  /* 0x0000d200ff267b82 */ /* 0x000e700000000a00 */
[----:B------:R-:W1:Y:S08]  /*4360*/  LDC.64 R16, c[0x0][0x888] ;  /* 0x00022200ff107b82 */ /* 0x000e700000000a00 */
[----:B------:R-:W1:Y:S08]  /*4370*/  LDC.64 R20, c[0x0][0xb10] ;  /* 0x0002c400ff147b82 */ /* 0x000e700000000a00 */
[----:B------:R-:W1:Y:S08]  /*4380*/  LDC.64 R6, c[0x0][0xb18] ;  /* 0x0002c600ff067b82 */ /* 0x000e700000000a00 */
[----:B------:R-:W1:Y:S08]  /*4390*/  LDC.64 R4, c[0x0][0xb28] ;  /* 0x0002ca00ff047b82 */ /* 0x000e700000000a00 */
[----:B------:R-:W1:Y:S08]  /*43a0*/  LDC.64 R18, c[0x0][0x890] ;  /* 0x00022400ff127b82 */ /* 0x000e700000000a00 */
[----:B--234-:R-:W1:Y:S02]  /*43b0*/  LDC R24, c[0x0][0x374] ;  /* 0x0000dd00ff187b82 */ /* 0x01ce640000000800 */
.L_x_96:
[C---:B------:R-:W-:Y:S02]  /*43c0*/  LEA R0, R33.reuse, UR5, 0x3 ;  /* 0x0000000521007c11 */ /* 0x040fe4000f8e18ff */
[----:B------:R-:W-:Y:S02]  /*43d0*/  SHF.L.U32 R3, R32, 0x1f, RZ ;  /* 0x0000001f20037819 */ /* 0x000fe400000006ff */
[----:B------:R-:W-:Y:S02]  /*43e0*/  LEA R28, R33, UR5, 0x4 ;  /* 0x00000005211c7c11 */ /* 0x000fe4000f8e20ff */
[----:B--2---:R-:W2:Y:S02]  /*43f0*/  SYNCS.PHASECHK.TRANS64.TRYWAIT P0, [R0+URZ+0x90], R3 ;  /* 0x00009003000075a7 */ /* 0x004ea400080011ff */
[----:B--2---:R-:W-:Y:S05]  /*4400*/  @!P0 BRA `(.L_x_86) ;  /* 0x0000004c002c8947 */ /* 0x004fea0003800000 */
.L_x_179:
[----:B------:R-:W-:Y:S01]  /*4410*/  ISETP.GE.AND P0, PT, R26, 0x1, PT ;  /* 0x000000011a00780c */ /* 0x000fe20003f06270 */
[----:B------:R-:W3:Y:S01]  /*4420*/  LDS.128 R28, [R28+0x120] ;  /* 0x000120001c1c7984 */ /* 0x000ee20000000c00 */
[----:B--2---:R-:W-:Y:S01]  /*4430*/  VIADD R0, R0, 0xa0 ;  /* 0x000000a000007836 */ /* 0x004fe20000000000 */
[----:B------:R-:W-:Y:S01]  /*4440*/  @!PT LDS RZ, [RZ] ;  /* 0x00000000fffff984 */ /* 0x000fe20000000800 */
[----:B------:R-:W-:Y:S01]  /*4450*/  @!PT LDS RZ, [RZ] ;  /* 0x00000000fffff984 */ /* 0x000fe20000000800 */
[----:B------:R-:W-:Y:S01]  /*4460*/  @!PT LDS RZ, [RZ] ;  /* 0x00000000fffff984 */ /* 0x000fe20000000800 */
[----:B------:R-:W-:Y:S01]  /*4470*/  @!PT LDS RZ, [RZ] ;  /* 0x00000000fffff984 */ /* 0x000fe20000000800 */
[----:B------:R2:W-:Y:S06]  /*4480*/  MEMBAR.ALL.CTA ;  /* 0x0000000000007992 */ /* 0x0005ec0000008000 */
[----:B--2---:R-:W2:Y:S01]  /*4490*/  FENCE.VIEW.ASYNC.S ;  /* 0x00000000000073c6 */ /* 0x004ea20000000000 */
[----:B------:R-:W-:Y:S04]  /*44a0*/  PRMT R0, RZ, 0x654, R0 ;  /* 0x00000654ff007816 */ /* 0x000fe80000000000 */
[----:B--2---:R2:W-:Y:S01]  /*44b0*/  SYNCS.ARRIVE.TRANS64.RED.A1T0 RZ, [R0+URZ], RZ ;  /* 0x000000ff00ff79a7 */ /* 0x0045e200081004ff */
[----:B---3--:R-:W-:Y:S11]  /*44c0*/  LOP3.LUT P3, RZ, R30, 0x1, RZ, 0xc0, !PT ;  /* 0x000000011eff7812 */ /* 0x008ff6000786c0ff */
[----:B------:R-:W-:Y:S02]  /*44d0*/  @!UPT UIADD3 URZ, UPT, UPT, URZ, URZ, URZ ;  /* 0x000000fffffff290 */ /* 0x000fe4000fffe0ff */
[----:B------:R-:W-:Y:S02]  /*44e0*/  @P3 MOV R13, R28 ;  /* 0x0000001c000d3202 */ /* 0x000fe40000000f00 */
[----:B------:R-:W-:Y:S01]  /*44f0*/  @P3 LOP3.LUT R8, R29, 0xffff, RZ, 0xc0, !PT ;  /* 0x0000ffff1d083812 */ /* 0x000fe200078ec0ff */
[----:B--2---:R-:W-:Y:S06]  /*4500*/  @!P0 BRA `(.L_x_87) ;  /* 0x0000000000a48947 */ /* 0x004fec0003800000 */
[----:B-1----:R-:W-:Y:S01]  /*4510*/  IMAD.HI.U32 R41, R24, R7, RZ ;  /* 0x0000000718297227 */ /* 0x002fe200078e00ff */
[----:B------:R-:W-:Y:S02]  /*4520*/  ISETP.NE.AND P0, PT, R6, 0x1, PT ;  /* 0x000000010600780c */ /* 0x000fe40003f05270 */
[----:B------:R-:W-:Y:S01]  /*4530*/  ISETP.NE.AND P2, PT, R26, 0x1, PT ;  /* 0x000000011a00780c */ /* 0x000fe20003f45270 */
[----:B------:R-:W-:Y:S01]  /*4540*/  IMAD.HI.U32 R40, R23, R20, RZ ;  /* 0x0000001417287227 */ /* 0x000fe200078e00ff */
[----:B------:R-:W-:Y:S02]  /*4550*/  SHF.R.U32.HI R41, RZ, R22, R41 ;  /* 0x00000016ff297219 */ /* 0x000fe40000011629 */
[----:B------:R-:W-:Y:S01]  /*4560*/  ISETP.NE.AND P4, PT, R2, 0x1, PT ;  /* 0x000000010200780c */ /* 0x000fe20003f85270 */
[----:B------:R-:W-:Y:S01]  /*4570*/  IMAD.HI.U32 R42, R13, R20, RZ ;  /* 0x000000140d2a7227 */ /* 0x000fe200078e00ff */
[----:B------:R-:W-:Y:S02]  /*4580*/  SHF.R.U32.HI R40, RZ, R21, R40 ;  /* 0x00000015ff287219 */ /* 0x000fe40000011628 */
[----:B------:R-:W-:Y:S01]  /*4590*/  SEL R3, R24, R41, !P0 ;  /* 0x0000002918037207 */ /* 0x000fe20004000000 */
[C---:B------:R-:W-:Y:S01]  /*45a0*/  IMAD.HI.U32 R41, R8.reuse, R7, RZ ;  /* 0x0000000708297227 */ /* 0x040fe200078e00ff */
[----:B------:R-:W-:Y:S02]  /*45b0*/  SEL R11, R23, R40, !P4 ;  /* 0x00000028170b7207 */ /* 0x000fe40006000000 */
[----:B------:R-:W-:Y:S01]  /*45c0*/  SHF.R.U32.HI R42, RZ, R21, R42 ;  /* 0x00000015ff2a7219 */ /* 0x000fe2000001162a */
[----:B------:R-:W-:Y:S01]  /*45d0*/  IMAD.HI.U32 R44, R3, R4, RZ ;  /* 0x00000004032c7227 */ /* 0x000fe200078e00ff */
[----:B------:R-:W-:Y:S03]  /*45e0*/  SHF.R.U32.HI R41, RZ, R22, R41 ;  /* 0x00000016ff297219 */ /* 0x000fe60000011629 */
[----:B------:R-:W-:Y:S01]  /*45f0*/  IMAD.HI.U32 R40, R11, R4, RZ ;  /* 0x000000040b287227 */ /* 0x000fe200078e00ff */
[----:B------:R-:W-:Y:S02]  /*4600*/  @P2 SHF.R.U32.HI R3, RZ, R5, R44 ;  /* 0x00000005ff032219 */ /* 0x000fe4000001162c */
[----:B------:R-:W-:Y:S02]  /*4610*/  SEL R9, R8, R41, !P0 ;  /* 0x0000002908097207 */ /* 0x000fe40004000000 */
[----:B------:R-:W-:Y:S01]  /*4620*/  @P2 SHF.R.U32.HI R11, RZ, R5, R40 ;  /* 0x00000005ff0b2219 */ /* 0x000fe20000011628 */
[C---:B------:R-:W-:Y:S01]  /*4630*/  IMAD R10, R26.reuse, R3, RZ ;  /* 0x000000031a0a7224 */ /* 0x040fe200078e02ff */
[----:B------:R-:W-:Y:S01]  /*4640*/  SEL R3, R13, R42, !P4 ;  /* 0x0000002a0d037207 */ /* 0x000fe20006000000 */
[C---:B------:R-:W-:Y:S03]  /*4650*/  IMAD.HI.U32 R14, R9.reuse, R4, RZ ;  /* 0x00000004090e7227 */ /* 0x040fe600078e00ff */
[----:B------:R-:W-:Y:S01]  /*4660*/  ISETP.GE.AND P0, PT, R9, R10, PT ;  /* 0x0000000a0900720c */ /* 0x000fe20003f06270 */
[C---:B------:R-:W-:Y:S01]  /*4670*/  IMAD R12, R26.reuse, R11, RZ ;  /* 0x0000000b1a0c7224 */ /* 0x040fe200078e02ff */
[-C--:B------:R-:W-:Y:S04]  /*4680*/  SHF.R.U32.HI R14, RZ, R5.reuse, R14 ;  /* 0x00000005ff0e7219 */ /* 0x080fe8000001160e */
[----:B------:R-:W-:Y:S02]  /*4690*/  ISETP.GE.OR P0, PT, R3, R12, P0 ;  /* 0x0000000c0300720c */ /* 0x000fe40000706670 */
[----:B------:R-:W-:Y:S05]  /*46a0*/  SEL R15, R9, R14, !P2 ;  /* 0x0000000e090f7207 */ /* 0x000fea0005000000 */
[----:B------:R-:W-:Y:S04]  /*46b0*/  IMAD.MOV R14, RZ, RZ, -R15 ;  /* 0x000000ffff0e7224 */ /* 0x000fe800078e0a0f */
[----:B------:R-:W-:Y:S02]  /*46c0*/  IMAD R14, R26, R14, R9 ;  /* 0x0000000e1a0e7224 */ /* 0x000fe400078e0209 */
[C---:B------:R-:W-:Y:S05]  /*46d0*/  @!P0 IMAD.HI.U32 R10, R3.reuse, R4, RZ ;  /* 0x00000004030a8227 */ /* 0x040fea00078e00ff */
[----:B------:R-:W-:Y:S04]  /*46e0*/  @!P0 SHF.R.U32.HI R10, RZ, R5, R10 ;  /* 0x00000005ff0a8219 */ /* 0x000fe8000001160a */
[----:B------:R-:W-:Y:S01]  /*46f0*/  @!P0 SEL R0, R3, R10, !P2 ;  /* 0x0000000a03008207 */ /* 0x000fe20005000000 */
[----:B------:R-:W-:Y:S03]  /*4700*/  IMAD.MOV R10, RZ, RZ, -R3 ;  /* 0x000000ffff0a7224 */ /* 0x000fe600078e0a03 */
[----:B------:R-:W-:Y:S01]  /*4710*/  @!P0 IADD3 R15, PT, PT, R15, -R0, RZ ;  /* 0x800000000f0f8210 */ /* 0x000fe20007ffe0ff */
[----:B------:R-:W-:Y:S01]  /*4720*/  @!P0 IMAD R0, R11, R14, R0 ;  /* 0x0000000e0b008224 */ /* 0x000fe200078e0200 */
[----:B------:R-:W-:Y:S01]  /*4730*/  IADD3 R11, PT, PT, -R9, RZ, RZ ;  /* 0x000000ff090b7210 */ /* 0x000fe20007ffe1ff */
[----:B------:R-:W-:Y:S02]  /*4740*/  IMAD R13, R2, R10, R13 ;  /* 0x0000000a020d7224 */ /* 0x000fe400078e020d */
[----:B------:R-:W-:Y:S02]  /*4750*/  @!P0 IMAD R9, R15, R26, R3 ;  /* 0x0000001a0f098224 */ /* 0x000fe400078e0203 */
[----:B------:R-:W-:Y:S02]  /*4760*/  @!P0 IMAD.MOV.U32 R3, RZ, RZ, R0 ;  /* 0x000000ffff038224 */ /* 0x000fe400078e0000 */
[----:B------:R-:W-:Y:S02]  /*4770*/  IMAD R8, R6, R11, R8 ;  /* 0x0000000b06087224 */ /* 0x000fe400078e0208 */
[----:B------:R-:W-:Y:S02]  /*4780*/  IMAD R13, R3, R2, R13 ;  /* 0x00000002030d7224 */ /* 0x000fe400078e020d */
[----:B------:R-:W-:Y:S02]  /*4790*/  IMAD R8, R9, R6, R8 ;  /* 0x0000000609087224 */ /* 0x000fe400078e0208 */
.L_x_87:
[----:B------:R-:W-:Y:S05]  /*47a0*/  BRA.U UP0, `(.L_x_88) ;  /* 0x0000000100107547 */ /* 0x000fea000b800000 */
[----:B------:R-:W-:Y:S04]  /*47b0*/  MOV R0, UR4 ;  /* 0x0000000400007c02 */ /* 0x000fe80008000f00 */
[----:B------:R-:W-:Y:S04]  /*47c0*/  SHF.L.U32 R3, R0, 0x1f, RZ ;  /* 0x0000001f00037819 */ /* 0x000fe800000006ff */
[----:B------:R-:W2:Y:S02]  /*47d0*/  SYNCS.PHASECHK.TRANS64.TRYWAIT P0, [UR5+0x88], R3 ;  /* 0x00008803ff0075a7 */ /* 0x000ea40008001105 */
[----:B--2---:R-:W-:Y:S05]  /*47e0*/  @!P0 BRA `(.L_x_89) ;  /* 0x0000004800488947 */ /* 0x004fea0003800000 */
.L_x_88:
[----:B-1----:R-:W-:Y:S02]  /*47f0*/  ISETP.NE.U32.AND P0, PT, R18, RZ, PT ;  /* 0x000000ff1200720c */ /* 0x002fe40003f05070 */
[----:B------:R-:W-:Y:S02]  /*4800*/  R2UR UR42, R34 ;  /* 0x00000000222a72ca */ /* 0x000fe400000e0000 */
[----:B------:R-:W-:Y:S02]  /*4810*/  R2UR UR43, R37 ;  /* 0x00000000252b72ca */ /* 0x000fe400000e0000 */
[C---:B------:R-:W-:Y:S02]  /*4820*/  ISETP.NE.AND.EX P0, PT, R19.reuse, RZ, PT, P0 ;  /* 0x000000ff1300720c */ /* 0x040fe40003f05300 */
[----:B------:R-:W-:Y:S02]  /*4830*/  ISETP.NE.U32.AND P2, PT, R18, RZ, PT ;  /* 0x000000ff1200720c */ /* 0x000fe40003f45070 */
[----:B------:R-:W-:Y:S02]  /*4840*/  SHF.L.U32 R12, R36, 0x1f, RZ ;  /* 0x0000001f240c7819 */ /* 0x000fe400000006ff */
[----:B------:R-:W-:Y:S03]  /*4850*/  ISETP.NE.AND.EX P2, PT, R19, RZ, PT, P2 ;  /* 0x000000ff1300720c */ /* 0x000fe60003f45320 */
[----:B------:R-:W-:Y:S02]  /*4860*/  USHF.L.U32 UR42, UR42, 0x7, URZ ;  /* 0x000000072a2a7899 */ /* 0x000fe400080006ff */
[----:B------:R-:W-:Y:S02]  /*4870*/  USHF.L.U32 UR43, UR43, 0x6, URZ ;  /* 0x000000062b2b7899 */ /* 0x000fe400080006ff */
[----:B------:R-:W-:Y:S10]  /*4880*/  @!P0 BRA `(.L_x_90) ;  /* 0x00000000002c8947 */ /* 0x000ff40003800000 */
[----:B------:R-:W-:Y:S01]  /*4890*/  ISETP.NE.U32.AND P0, PT, R16, RZ, PT ;  /* 0x000000ff1000720c */ /* 0x000fe20003f05070 */
[----:B------:R-:W-:Y:S03]  /*48a0*/  IMAD.MOV.U32 R59, RZ, RZ, 0x1 ;  /* 0x00000001ff3b7424 */ /* 0x000fe600078e00ff */
[----:B------:R-:W-:Y:S11]  /*48b0*/  ISETP.NE.AND.EX P0, PT, R17, RZ, PT, P0 ;  /* 0x000000ff1100720c */ /* 0x000ff60003f05300 */
[----:B------:R-:W-:Y:S02]  /*48c0*/  @!UPT UIADD3 URZ, UPT, UPT, URZ, URZ, URZ ;  /* 0x000000fffffff290 */ /* 0x000fe4000fffe0ff */
[----:B------:R-:W1:Y:S01]  /*48d0*/  @P0 LDC.64 R10, c[0x0][0x888] ;  /* 0x00022200ff0a0b82 */ /* 0x000e620000000a00 */
[----:B--2---:R-:W-:Y:S04]  /*48e0*/  @P0 IMAD R0, R18, UR36, RZ ;  /* 0x0000002412000c24 */ /* 0x004fe8000f8e02ff */
[----:B-1----:R-:W-:Y:S04]  /*48f0*/  @P0 IMAD.WIDE R10, R0, 0x4, R10 ;  /* 0x00000004000a0825 */ /* 0x002fe800078e020a */
[----:B------:R-:W-:Y:S01]  /*4900*/  HFMA2 R0, -RZ, RZ, 0, 5.9604644775390625e-08 ;  /* 0x00000001ff007431 */ /* 0x000fe200000001ff */
[----:B------:R1:W5:Y:S04]  /*4910*/  @P0 LDG.E R35, desc[UR46][R10.64] ;  /* 0x0000002e0a230981 */ /* 0x000368000c1e1900 */
[----:B------:R-:W-:Y:S01]  /*4920*/  @!P0 PRMT R59, R0, 0x7610, R59 ;  /* 0x00007610003b8816 */ /* 0x000fe2000000003b */
[----:B-1----:R-:W3:Y:S06]  /*4930*/  @!P0 LDC R35, c[0x0][0x880] ;  /* 0x00022000ff238b82 */ /* 0x002eec0000000800 */
.L_x_90:
[----:B---3-5:R-:W-:Y:S01]  /*4940*/  @!P2 FSETP.EQ.AND P0, PT, R35, RZ, PT ;  /* 0x000000ff2300a20b */ /* 0x028fe20003f02000 */
[----:B------:R-:W-:Y:S01]  /*4950*/  @!UPT UIADD3 URZ, UPT, UPT, URZ, URZ, URZ ;  /* 0x000000fffffff290 */ /* 0x000fe2000fffe0ff */
[----:B------:R-:W-:Y:S11]  /*4960*/  @!P2 BRA `(.L_x_91) ;  /* 0x000000000018a947 */ /* 0x000ff60003800000 */
[----:B------:R-:W-:Y:S02]  /*4970*/  LOP3.LUT P2, RZ, R59, 0xff, RZ, 0xc0, !PT ;  /* 0x000000ff3bff7812 */ /* 0x000fe4000784c0ff */
[----:B------:R-:W-:Y:S04]  /*4980*/  ISETP.NE.U32.AND P0, PT, R16, RZ, PT ;  /* 0x000000ff1000720c */ /* 0x000fe80003f05070 */
[----:B------:R-:W-:Y:S04]  /*4990*/  ISETP.NE.AND.EX P0, PT, R17, RZ, PT, P0 ;  /* 0x000000ff1100720c */ /* 0x000fe80003f05300 */
[----:B------:R-:W-:Y:S03]  /*49a0*/  PLOP3.LUT P0, PT, P0, PT, PT, 0x8, 0x80 ;  /* 0x000000000080781c */ /* 0x000fe6000070e170 */
[----:B------:R-:W-:Y:S11]  /*49b0*/  @P2 FSETP.EQ.AND P0, PT, R35, RZ, PT ;  /* 0x000000ff2300220b */ /* 0x000ff60003f02000 */
[----:B------:R-:W-:Y:S02]  /*49c0*/  @!UPT UIADD3 URZ, UPT, UPT, URZ, URZ, URZ ;  /* 0x000000fffffff290 */ /* 0x000fe4000fffe0ff */
.L_x_91:
[----:B------:R-:W1:Y:S01]  /*49d0*/  SYNCS.PHASECHK.TRANS64.TRYWAIT P2, [UR5+0x60], R12 ;  /* 0x0000600cff0075a7 */ /* 0x000e620008041105 */
[----:B------:R-:W-:Y:S04]  /*49e0*/  ELECT P4, URZ, PT ;  /* 0x0000000000ff782f */ /* 0x000fe80003880000 */
[----:B------:R-:W-:Y:S11]  /*49f0*/  PLOP3.LUT P4, PT, P0, P4, PT, 0xf2, 0x2f ;  /* 0x00000000002f781c */ /* 0x000ff60000789e72 */
[----:B------:R-:W-:Y:S02]  /*4a00*/  @!UPT UIADD3 URZ, UPT, UPT, URZ, URZ, URZ ;  /* 0x000000fffffff290 */ /* 0x000fe4000fffe0ff */
[----:B------:R-:W-:Y:S05]  /*4a10*/  @!P4 IADD3 R9, P0, PT, R38, 0x580, RZ ;  /* 0x000005802609c810 */ /* 0x000fea0007f1e0ff */
[----:B--2---:R-:W-:Y:S01]  /*4a20*/  @!P4 IMAD.X R0, RZ, RZ, R39, P0 ;  /* 0x000000ffff00c224 */ /* 0x004fe200000e0627 */
[----:B-1----:R-:W-:Y:S07]  /*4a30*/  @!P2 BRA `(.L_x_92) ;  /* 0x0000004400cca947 */ /* 0x002fee0003800000 */
.L_x_182:
[----:B------:R-:W-:Y:S01]  /*4a40*/  @!P4 R2UR UR8, R9 ;  /* 0x000000000908c2ca */ /* 0x000fe200000e0000 */
[----:B------:R-:W-:Y:S01]  /*4a50*/  VOTEU.ALL UP0, P4 ;  /* 0x0000000000ff7886 */ /* 0x000fe20002000000 */
[----:B------:R-:W-:Y:S01]  /*4a60*/  @!P4 R2UR UR7, R0 ;  /* 0x000000000007c2ca */ /* 0x000fe200000e0000 */
[----:B------:R-:W-:Y:S01]  /*4a70*/  VOTEU.ALL UP1, P4 ;  /* 0x0000000000ff7886 */ /* 0x000fe20002020000 */
[----:B------:R-:W-:Y:S01]  /*4a80*/  UMOV UR14, 0x0 ;  /* 0x00000000000e7882 */ /* 0x000fe20000000000 */
[----:B------:R-:W-:Y:S01]  /*4a90*/  UMOV UR15, 0x10000000 ;  /* 0x10000000000f7882 */ /* 0x000fe20000000000 */
[----:B------:R-:W-:Y:S01]  /*4aa0*/  @!UP0 UIADD3 UR40, UPT, UPT, UR5, 0x200, URZ ;  /* 0x0000020005288890 */ /* 0x000fe2000fffe0ff */
[----:B------:R-:W-:Y:S01]  /*4ab0*/  @!P4 IMAD.MOV.U32 R0, RZ, RZ, 0x1000 ;  /* 0x00001000ff00c424 */ /* 0x000fe200078e00ff */
[----:B------:R-:W-:Y:S01]  /*4ac0*/  UMOV UR44, UR36 ;  /* 0x00000024002c7c82 */ /* 0x000fe20008000000 */
[----:B------:R-:W-:Y:S01]  /*4ad0*/  @!UP0 UIADD3 UR10, UPT, UPT, UR42, 0x40, URZ ;  /* 0x000000402a0a8890 */ /* 0x000fe2000fffe0ff */
[----:B------:R-:W-:Y:S01]  /*4ae0*/  @!P4 IADD3 R9, P0, PT, R38, 0x580, RZ ;  /* 0x000005802609c810 */ /* 0x000fe20007f1e0ff */
[----:B------:R-:W-:Y:S01]  /*4af0*/  UMOV UR9, UR41 ;  /* 0x0000002900097c82 */ /* 0x000fe20008000000 */
[----:B------:R-:W-:Y:S01]  /*4b00*/  UMOV UR11, UR43 ;  /* 0x0000002b000b7c82 */ /* 0x000fe20008000000 */
[----:B------:R-:W-:Y:S01]  /*4b10*/  IMAD.U32 R10, RZ, RZ, UR8 ;  /* 0x00000008ff0a7e24 */ /* 0x000fe2000f8e00ff */
[----:B------:R-:W-:Y:S01]  /*4b20*/  @!UP0 UIADD3 UR8, UPT, UPT, UR5, 0xa00, URZ ;  /* 0x00000a0005088890 */ /* 0x000fe2000fffe0ff */
[----:B------:R-:W-:Y:S01]  /*4b30*/  IMAD.U32 R11, RZ, RZ, UR7 ;  /* 0x00000007ff0b7e24 */ /* 0x000fe2000f8e00ff */
[----:B------:R-:W-:Y:S01]  /*4b40*/  VOTEU.ALL UP0, P4 ;  /* 0x0000000000ff7886 */ /* 0x000fe20002000000 */
[----:B------:R-:W-:Y:S01]  /*4b50*/  UMOV UR12, UR36 ;  /* 0x00000024000c7c82 */ /* 0x000fe20008000000 */
[----:B------:R-:W-:Y:S01]  /*4b60*/  @!P4 R2UR UR16, R10 ;  /* 0x000000000a10c2ca */ /* 0x000fe200000e0000 */
[----:B------:R-:W-:Y:S01]  /*4b70*/  UPRMT UR7, UR37, 0x654, UR41 ;  /* 0x0000065425077896 */ /* 0x000fe20008000029 */
[----:B------:R-:W-:Y:S11]  /*4b80*/  @!P4 R2UR UR17, R11 ;  /* 0x000000000b11c2ca */ /* 0x000ff600000e0000 */
[----:B------:R-:W-:Y:S02]  /*4b90*/  @!UPT UIADD3 URZ, UPT, UPT, URZ, URZ, URZ ;  /* 0x000000fffffff290 */ /* 0x000fe4000fffe0ff */
[----:B------:R2:W-:Y:S01]  /*4ba0*/  @!UP1 UTMALDG.3D [UR40], [UR16], desc[UR14] ;  /* 0x00000e28100095b4 */ /* 0x0005e20008011000 */
[----:B------:R2:W-:Y:S01]  /*4bb0*/  @!UP0 UTMALDG.3D [UR8], [UR16], desc[UR14] ;  /* 0x00000e08100085b4 */ /* 0x0005e20008011000 */
[----:B------:R3:W-:Y:S01]  /*4bc0*/  @!P4 SYNCS.ARRIVE.TRANS64.RED.A0TR RZ, [UR5+0x40], R0 ;  /* 0x00004000ffffc9a7 */ /* 0x0007e20008300405 */
[----:B------:R-:W-:Y:S01]  /*4bd0*/  SYNCS.ARRIVE.TRANS64.RED.A1T0 RZ, [UR7], RZ ;  /* 0x000000ffffff79a7 */ /* 0x000fe20008100407 */
[----:B---3--:R-:W-:Y:S01]  /*4be0*/  @!P4 IMAD.X R0, RZ, RZ, R39, P0 ;  /* 0x000000ffff00c224 */ /* 0x008fe200000e0627 */
[----:B------:R-:W3:Y:S02]  /*4bf0*/  SYNCS.PHASECHK.TRANS64.TRYWAIT P2, [UR5+0x68], R12 ;  /* 0x0000680cff0075a7 */ /* 0x000ee40008041105 */
[----:B--23--:R-:W-:Y:S05]  /*4c00*/  @!P2 BRA `(.L_x_93) ;  /* 0x000000440070a947 */ /* 0x00cfea0003800000 */
.L_x_184:
        /* <DEDUP_REMOVED lines=8> */
[----:B------:R-:W-:Y:S01]  /*4c90*/  @!UP0 UIADD3 UR32, UPT, UPT, UR5, 0x1200, URZ ;  /* 0x0000120005208890 */ /* 0x000fe2000fffe0ff */
[----:B------:R-:W-:Y:S01]  /*4ca0*/  @!P4 IADD3 R37, P0, PT, R38, 0x580, RZ ;  /* 0x000005802625c810 */ /* 0x000fe20007f1e0ff */
[----:B------:R-:W-:Y:S01]  /*4cb0*/  UMOV UR35, UR43 ;  /* 0x0000002b00237c82 */ /* 0x000fe20008000000 */
[----:B------:R-:W-:Y:S02]  /*4cc0*/  @!UP0 UIADD3 UR10, UPT, UPT, UR42, 0x50, URZ ;  /* 0x000000502a0a8890 */ /* 0x000fe4000fffe0ff */
[----:B------:R-:W-:Y:S01]  /*4cd0*/  IMAD.U32 R10, RZ, RZ, UR8 ;  /* 0x00000008ff0a7e24 */ /* 0x000fe2000f8e00ff */
[----:B------:R-:W-:Y:S01]  /*4ce0*/  @!UP0 UIADD3 UR8, UPT, UPT, UR5, 0x1a00, URZ ;  /* 0x00001a0005088890 */ /* 0x000fe2000fffe0ff */
[----:B------:R-:W-:Y:S01]  /*4cf0*/  IMAD.U32 R11, RZ, RZ, UR7 ;  /* 0x00000007ff0b7e24 */ /* 0x000fe2000f8e00ff */
[----:B------:R-:W-:Y:S01]  /*4d00*/  VOTEU.ALL UP0, P4 ;  /* 0x0000000000ff7886 */ /* 0x000fe20002000000 */
[----:B------:R-:W-:Y:S01]  /*4d10*/  UMOV UR9, UR33 ;  /* 0x0000002100097c82 */ /* 0x000fe20008000000 */
[----:B------:R-:W-:Y:S01]  /*4d20*/  @!P4 R2UR UR16, R10 ;  /* 0x000000000a10c2ca */ /* 0x000fe200000e0000 */
[----:B------:R-:W-:Y:S01]  /*4d30*/  UMOV UR11, UR43 ;  /* 0x0000002b000b7c82 */ /* 0x000fe20008000000 */
[----:B------:R-:W-:Y:S01]  /*4d40*/  @!P4 R2UR UR17, R11 ;  /* 0x000000000b11c2ca */ /* 0x000fe200000e0000 */
[----:B------:R-:W-:Y:S01]  /*4d50*/  UMOV UR12, UR36 ;  /* 0x00000024000c7c82 */ /* 0x000fe20008000000 */
[----:B------:R-:W-:Y:S01]  /*4d60*/  UPRMT UR7, UR37, 0x654, UR33 ;  /* 0x0000065425077896 */ /* 0x000fe20008000021 */
[----:B------:R-:W-:Y:S10]  /*4d70*/  @!P4 IMAD.X R34, RZ, RZ, R39, P0 ;  /* 0x000000ffff22c224 */ /* 0x000ff400000e0627 */
[----:B------:R2:W-:Y:S01]  /*4d80*/  @!UP1 UTMALDG.3D [UR32], [UR16], desc[UR14] ;  /* 0x00000e20100095b4 */ /* 0x0005e20008011000 */
[----:B------:R2:W-:Y:S01]  /*4d90*/  @!UP0 UTMALDG.3D [UR8], [UR16], desc[UR14] ;  /* 0x00000e08100085b4 */ /* 0x0005e20008011000 */
[----:B------:R2:W-:Y:S01]  /*4da0*/  @!P4 SYNCS.ARRIVE.TRANS64.RED.A0TR RZ, [UR5+0x48], R0 ;  /* 0x00004800ffffc9a7 */ /* 0x0005e20008300405 */
[----:B------:R-:W-:Y:S01]  /*4db0*/  SYNCS.ARRIVE.TRANS64.RED.A1T0 RZ, [UR7], RZ ;  /* 0x000000ffffff79a7 */ /* 0x000fe20008100407 */
[----:B------:R-:W3:Y:S02]  /*4dc0*/  SYNCS.PHASECHK.TRANS64.TRYWAIT P2, [UR5+0x70], R12 ;  /* 0x0000700cff0075a7 */ /* 0x000ee40008041105 */
[----:B--23--:R-:W-:Y:S05]  /*4dd0*/  @!P2 BRA `(.L_x_94) ;  /* 0x000000440014a947 */ /* 0x00cfea0003800000 */
.L_x_186:
[----:B------:R-:W2:Y:S01]  /*4de0*/  LDC.64 R14, c[0x0][0xb10] ;  /* 0x0002c400ff0e7b82 */ /* 0x000ea20000000a00 */
[----:B------:R-:W-:Y:S01]  /*4df0*/  @!P4 R2UR UR8, R37 ;  /* 0x000000002508c2ca */ /* 0x000fe200000e0000 */
[----:B------:R-:W-:Y:S01]  /*4e00*/  VOTEU.ALL UP0, P4 ;  /* 0x0000000000ff7886 */ /* 0x000fe20002000000 */
[----:B------:R-:W-:Y:S01]  /*4e10*/  @!P4 R2UR UR7, R34 ;  /* 0x000000002207c2ca */ /* 0x000fe200000e0000 */
[----:B------:R-:W-:Y:S01]  /*4e20*/  VOTEU.ALL UP1, P4 ;  /* 0x0000000000ff7886 */ /* 0x000fe20002020000 */
[----:B------:R-:W-:Y:S03]  /*4e30*/  UMOV UR14, 0x0 ;  /* 0x00000000000e7882 */ /* 0x000fe60000000000 */
[----:B------:R-:W3:Y:S01]  /*4e40*/  LDC.64 R10, c[0x0][0xb18] ;  /* 0x0002c600ff0a7b82 */ /* 0x000ee20000000a00 */
[----:B------:R-:W-:Y:S01]  /*4e50*/  @!UP0 UIADD3 UR26, UPT, UPT, UR42, 0x20, URZ ;  /* 0x000000202a1a8890 */ /* 0x000fe2000fffe0ff */
[----:B------:R-:W-:Y:S01]  /*4e60*/  @!P4 IMAD.MOV.U32 R34, RZ, RZ, 0x1000 ;  /* 0x00001000ff22c424 */ /* 0x000fe200078e00ff */
[----:B------:R-:W-:Y:S01]  /*4e70*/  @!UP0 UIADD3 UR24, UPT, UPT, UR5, 0x2200, URZ ;  /* 0x0000220005188890 */ /* 0x000fe2000fffe0ff */
[----:B------:R-:W-:Y:S01]  /*4e80*/  @P3 SHF.R.U32.HI R27, RZ, 0x10, R29 ;  /* 0x00000010ff1b3819 */ /* 0x000fe2000001161d */
[----:B------:R-:W-:Y:S03]  /*4e90*/  UMOV UR15, 0x10000000 ;  /* 0x10000000000f7882 */ /* 0x000fe60000000000 */
[----:B------:R-:W4:Y:S01]  /*4ea0*/  @!P1 LDC R0, c[0x0][0xb20] ;  /* 0x0002c800ff009b82 */ /* 0x000f220000000800 */
[----:B------:R-:W-:Y:S01]  /*4eb0*/  UMOV UR27, UR43 ;  /* 0x0000002b001b7c82 */ /* 0x000fe20008000000 */
[----:B------:R-:W-:Y:S01]  /*4ec0*/  IMAD.U32 R40, RZ, RZ, UR8 ;  /* 0x00000008ff287e24 */ /* 0x000fe2000f8e00ff */
[----:B------:R-:W-:Y:S05]  /*4ed0*/  UMOV UR28, UR36 ;  /* 0x00000024001c7c82 */ /* 0x000fea0008000000 */
[----:B-1----:R-:W1:Y:S01]  /*4ee0*/  @!P1 LDC R3, c[0x0][0xb0c] ;  /* 0x0002c300ff039b82 */ /* 0x002e620000000800 */
[----:B------:R-:W-:Y:S01]  /*4ef0*/  IMAD.U32 R41, RZ, RZ, UR7 ;  /* 0x00000007ff297e24 */ /* 0x000fe2000f8e00ff */
[----:B------:R-:W-:Y:S01]  /*4f00*/  @!UP0 UIADD3 UR10, UPT, UPT, UR42, 0x60, URZ ;  /* 0x000000602a0a8890 */ /* 0x000fe2000fffe0ff */
[----:B------:R-:W-:Y:S01]  /*4f10*/  @!P4 R2UR UR16, R40 ;  /* 0x000000002810c2ca */ /* 0x000fe200000e0000 */
[----:B------:R-:W-:Y:S01]  /*4f20*/  @!UP0 UIADD3 UR8, UPT, UPT, UR5, 0x2a00, URZ ;  /* 0x00002a0005088890 */ /* 0x000fe2000fffe0ff */
[----:B------:R-:W-:Y:S01]  /*4f30*/  VIADD R33, R33, 0x1 ;  /* 0x0000000121217836 */ /* 0x000fe20000000000 */
[----:B------:R-:W-:Y:S01]  /*4f40*/  @!P4 R2UR UR17, R41 ;  /* 0x000000002911c2ca */ /* 0x000fe200000e0000 */
[----:B------:R-:W-:Y:S01]  /*4f50*/  VOTEU.ALL UP0, P4 ;  /* 0x0000000000ff7886 */ /* 0x000fe20002000000 */
[----:B------:R-:W-:Y:S01]  /*4f60*/  UMOV UR9, UR25 ;  /* 0x0000001900097c82 */ /* 0x000fe20008000000 */
[----:B------:R-:W-:Y:S01]  /*4f70*/  UMOV UR11, UR43 ;  /* 0x0000002b000b7c82 */ /* 0x000fe20008000000 */
[----:B------:R-:W-:Y:S01]  /*4f80*/  UMOV UR12, UR36 ;  /* 0x00000024000c7c82 */ /* 0x000fe20008000000 */
[----:B------:R-:W-:Y:S08]  /*4f90*/  UPRMT UR7, UR37, 0x654, UR25 ;  /* 0x0000065425077896 */ /* 0x000ff00008000019 */
[----:B------:R1:W-:Y:S02]  /*4fa0*/  @!UP1 UTMALDG.3D [UR24], [UR16], desc[UR14] ;  /* 0x00000e18100095b4 */ /* 0x0003e40008011000 */
[----:B-1----:R-:W-:Y:S01]  /*4fb0*/  @!P1 ISETP.NE.AND P2, PT, R3, 0x1, PT ;  /* 0x000000010300980c */ /* 0x002fe20003f45270 */
[C---:B--2---:R-:W-:Y:S01]  /*4fc0*/  @!P1 IMAD.HI.U32 R14, R13.reuse, R14, RZ ;  /* 0x0000000e0d0e9227 */ /* 0x044fe200078e00ff */
[----:B---3--:R-:W-:Y:S01]  /*4fd0*/  @!P1 ISETP.NE.AND P0, PT, R10, 0x1, PT ;  /* 0x000000010a00980c */ /* 0x008fe20003f05270 */
[----:B------:R1:W-:Y:S01]  /*4fe0*/  @!UP0 UTMALDG.3D [UR8], [UR16], desc[UR14] ;  /* 0x00000e08100085b4 */ /* 0x0003e20008011000 */
[----:B------:R1:W-:Y:S01]  /*4ff0*/  @!P4 SYNCS.ARRIVE.TRANS64.RED.A0TR RZ, [UR5+0x50], R34 ;  /* 0x00005022ffffc9a7 */ /* 0x0003e20008300405 */
[C---:B------:R-:W-:Y:S01]  /*5000*/  @!P1 IMAD.HI.U32 R11, R8.reuse, R11, RZ ;  /* 0x0000000b080b9227 */ /* 0x040fe200078e00ff */
[----:B------:R-:W-:Y:S04]  /*5010*/  @!P1 SHF.R.U32.HI R14, RZ, R15, R14 ;  /* 0x0000000fff0e9219 */ /* 0x000fe8000001160e */
[----:B----4-:R-:W-:Y:S02]  /*5020*/  @!P1 SHF.R.U32.HI R9, RZ, R0, R11 ;  /* 0x00000000ff099219 */ /* 0x010fe4000001160b */
[----:B------:R-:W-:Y:S02]  /*5030*/  @!P1 SEL R14, R13, R14, !P2 ;  /* 0x0000000e0d0e9207 */ /* 0x000fe40005000000 */
[----:B------:R-:W-:Y:S05]  /*5040*/  @!P1 SEL R9, R8, R9, !P0 ;  /* 0x0000000908099207 */ /* 0x000fea0004000000 */
[----:B------:R-:W-:Y:S01]  /*5050*/  @!P1 IMAD.IADD R0, R9, 0x1, -R14 ;  /* 0x0000000109009824 */ /* 0x000fe200078e0a0e */
[----:B------:R-:W-:Y:S01]  /*5060*/  SYNCS.ARRIVE.TRANS64.RED.A1T0 RZ, [UR7], RZ ;  /* 0x000000ffffff79a7 */ /* 0x000fe20008100407 */
[----:B------:R-:W-:Y:S02]  /*5070*/  @!P1 IMAD.IADD R9, R14, 0x1, -R9 ;  /* 0x000000010e099824 */ /* 0x000fe400078e0a09 */
[----:B------:R-:W-:Y:S02]  /*5080*/  @!P1 IMAD R13, R0, R3, R13 ;  /* 0x00000003000d9224 */ /* 0x000fe400078e020d */
[----:B------:R-:W-:Y:S01]  /*5090*/  @!P1 IMAD R8, R9, R10, R8 ;  /* 0x0000000a09089224 */ /* 0x000fe200078e0208 */
[----:B------:R-:W2:Y:S02]  /*50a0*/  SYNCS.PHASECHK.TRANS64.TRYWAIT P5, [UR5+0x78], R12 ;  /* 0x0000780cff0075a7 */ /* 0x000ea400080a1105 */
[----:B-12---:R-:W-:Y:S05]  /*50b0*/  @!P5 BRA `(.L_x_95) ;  /* 0x000000400074d947 */ /* 0x006fea0003800000 */
.L_x_188:
[----:B-1----:R-:W-:Y:S01]  /*50c0*/  @!P4 IADD3 R3, P0, PT, R38, 0x580, RZ ;  /* 0x000005802603c810 */ /* 0x002fe20007f1e0ff */
[----:B------:R-:W-:Y:S01]  /*50d0*/  VOTEU.ALL UP0, P4 ;  /* 0x0000000000ff7886 */ /* 0x000fe20002000000 */
[----:B------:R-:W-:Y:S01]  /*50e0*/  VOTEU.ALL UP1, P4 ;  /* 0x0000000000ff7886 */ /* 0x000fe20002020000 */
[----:B------:R-:W-:Y:S01]  /*50f0*/  UMOV UR14, 0x0 ;  /* 0x00000000000e7882 */ /* 0x000fe20000000000 */
[----:B------:R-:W-:Y:S01]  /*5100*/  @!P4 R2UR UR8, R3 ;  /* 0x000000000308c2ca */ /* 0x000fe200000e0000 */
[----:B------:R-:W-:Y:S01]  /*5110*/  @!P4 IMAD.X R0, RZ, RZ, R39, P0 ;  /* 0x000000ffff00c224 */ /* 0x000fe200000e0627 */
[----:B------:R-:W-:Y:S01]  /*5120*/  @!UP0 UIADD3 UR17, UPT, UPT, UR5, 0x58, URZ ;  /* 0x0000005805118890 */ /* 0x000fe2000fffe0ff */
[----:B------:R-:W-:Y:S01]  /*5130*/  ISETP.NE.AND P0, PT, R33, 0x2, PT ;  /* 0x000000022100780c */ /* 0x000fe20003f05270 */
[----:B------:R-:W-:Y:S01]  /*5140*/  @!UP0 UIADD3 UR18, UPT, UPT, UR42, 0x30, URZ ;  /* 0x000000302a128890 */ /* 0x000fe2000fffe0ff */
[----:B------:R-:W-:Y:S01]  /*5150*/  LOP3.LUT R36, R36, 0x1, RZ, 0x3c, !PT ;  /* 0x0000000124247812 */ /* 0x000fe200078e3cff */
[----:B------:R-:W-:Y:S01]  /*5160*/  @!UP0 UIADD3 UR16, UPT, UPT, UR5, 0x3200, URZ ;  /* 0x0000320005108890 */ /* 0x000fe2000fffe0ff */
[----:B------:R-:W-:Y:S01]  /*5170*/  @!P4 R2UR UR7, R0 ;  /* 0x000000000007c2ca */ /* 0x000fe200000e0000 */
[----:B------:R-:W-:Y:S01]  /*5180*/  UMOV UR15, 0x10000000 ;  /* 0x10000000000f7882 */ /* 0x000fe20000000000 */
[----:B------:R-:W-:Y:S01]  /*5190*/  UMOV UR19, UR43 ;  /* 0x0000002b00137c82 */ /* 0x000fe20008000000 */
[----:B------:R-:W-:Y:S01]  /*51a0*/  UMOV UR20, UR36 ;  /* 0x0000002400147c82 */ /* 0x000fe20008000000 */
[----:B------:R-:W-:Y:S01]  /*51b0*/  @!UP0 UIADD3 UR10, UPT, UPT, UR42, 0x70, URZ ;  /* 0x000000702a0a8890 */ /* 0x000fe2000fffe0ff */
[----:B------:R-:W-:Y:S01]  /*51c0*/  SEL R3, RZ, 0x1, P0 ;  /* 0x00000001ff037807 */ /* 0x000fe20000000000 */
[----:B------:R-:W-:Y:S01]  /*51d0*/  IMAD.U32 R10, RZ, RZ, UR8 ;  /* 0x00000008ff0a7e24 */ /* 0x000fe2000f8e00ff */
[----:B------:R-:W-:Y:S01]  /*51e0*/  @!UP0 UIADD3 UR8, UPT, UPT, UR5, 0x3a00, URZ ;  /* 0x00003a0005088890 */ /* 0x000fe2000fffe0ff */
[----:B------:R-:W-:Y:S01]  /*51f0*/  IMAD.IADD R34, R8, 0x1, R58 ;  /* 0x0000000108227824 */ /* 0x000fe200078e023a */
[----:B------:R-:W-:Y:S01]  /*5200*/  VOTEU.ALL UP0, P4 ;  /* 0x0000000000ff7886 */ /* 0x000fe20002000000 */
[----:B------:R-:W-:Y:S01]  /*5210*/  UMOV UR11, UR43 ;  /* 0x0000002b000b7c82 */ /* 0x000fe20008000000 */
[----:B------:R-:W-:Y:S01]  /*5220*/  @!P4 R2UR UR22, R10 ;  /* 0x000000000a16c2ca */ /* 0x000fe200000e0000 */
[----:B------:R-:W-:Y:S01]  /*5230*/  UMOV UR12, UR36 ;  /* 0x00000024000c7c82 */ /* 0x000fe20008000000 */
[----:B------:R-:W-:Y:S01]  /*5240*/  IMAD.U32 R11, RZ, RZ, UR7 ;  /* 0x00000007ff0b7e24 */ /* 0x000fe2000f8e00ff */
[----:B------:R-:W-:Y:S01]  /*5250*/  UMOV UR9, UR17 ;  /* 0x0000001100097c82 */ /* 0x000fe20008000000 */
[----:B------:R-:W-:Y:S01]  /*5260*/  @P3 R2UR UR36, R27 ;  /* 0x000000001b2432ca */ /* 0x000fe200000e0000 */
[----:B------:R-:W-:Y:S01]  /*5270*/  IMAD.IADD R37, R13, 0x1, R60 ;  /* 0x000000010d257824 */ /* 0x000fe200078e023c */
[----:B------:R-:W-:Y:S02]  /*5280*/  LOP3.LUT R32, R32, R3, RZ, 0x3c, !PT ;  /* 0x0000000320207212 */ /* 0x000fe400078e3cff */
[----:B------:R-:W-:Y:S02]  /*5290*/  @!P4 R2UR UR23, R11 ;  /* 0x000000000b17c2ca */ /* 0x000fe400000e0000 */
[----:B------:R-:W-:Y:S11]  /*52a0*/  SEL R33, R33, RZ, P0 ;  /* 0x000000ff21217207 */ /* 0x000ff60000000000 */
[----:B------:R2:W-:Y:S01]  /*52b0*/  @!UP1 UTMALDG.3D [UR16], [UR22], desc[UR14] ;  /* 0x00000e10160095b4 */ /* 0x0005e20008011000 */
[----:B------:R2:W-:Y:S01]  /*52c0*/  @!UP0 UTMALDG.3D [UR8], [UR22], desc[UR14] ;  /* 0x00000e08160085b4 */ /* 0x0005e20008011000 */
[----:B------:R2:W-:Y:S01]  /*52d0*/  @!P4 SYNCS.ARRIVE.TRANS64.RED.A0TR RZ, [UR5+0x58], R25 ;  /* 0x00005819ffffc9a7 */ /* 0x0005e20008300405 */
[----:B------:R-:W-:Y:S01]  /*52e0*/  UPLOP3.LUT UP0, UPT, UPT, UPT, UPT, 0x80, 0x8 ;  /* 0x000000000008789c */ /* 0x000fe20003f0f070 */
[----:B------:R-:W-:Y:S01]  /*52f0*/  SYNCS.ARRIVE.TRANS64.RED.A1T0 RZ, [UR6], RZ ;  /* 0x000000ffffff79a7 */ /* 0x000fe20008100406 */
[----:B------:R-:W-:Y:S09]  /*5300*/  @P3 BRA `(.L_x_96) ;  /* 0xfffffff0002c3947 */ /* 0x000ff2000383ffff */
[----:B------:R-:W-:-:S04]  /*5310*/  SHF.L.U32 R3, R36, 0x1f, RZ ;  /* 0x0000001f24037819 */ /* 0x000fc800000006ff */
[----:B------:R-:W1:Y:S02]  /*5320*/  SYNCS.PHASECHK.TRANS64.TRYWAIT P0, [UR5+0x60], R3 ;  /* 0x00006003ff0075a7 */ /* 0x000e640008001105 */
[----:B-1----:R-:W-:Y:S05]  /*5330*/  @!P0 BRA `(.L_x_97) ;  /* 0x0000003c00ec8947 */ /* 0x002fea0003800000 */
.L_x_190:
[----:B------:R-:W3:Y:S02]  /*5340*/  SYNCS.PHASECHK.TRANS64.TRYWAIT P0, [UR5+0x68], R3 ;  /* 0x00006803ff0075a7 */ /* 0x000ee40008001105 */
[----:B---3--:R-:W-:Y:S05]  /*5350*/  @!P0 BRA `(.L_x_98) ;  /* 0x0000003c00fc8947 */ /* 0x008fea0003800000 */
.L_x_192:
[----:B------:R-:W3:Y:S02]  /*5360*/  SYNCS.PHASECHK.TRANS64.TRYWAIT P0, [UR5+0x70], R3 ;  /* 0x00007003ff0075a7 */ /* 0x000ee40008001105 */
[----:B---3--:R-:W-:Y:S05]  /*5370*/  @!P0 BRA `(.L_x_99) ;  /* 0x00000040000c8947 */ /* 0x008fea0003800000 */
.L_x_194:
[----:B-1----:R-:W-:-:S07]  /*5380*/  MOV R0, UR5 ;  /* 0x0000000500007c02 */ /* 0x002fce0008000f00 */
.L_x_100:
[----:B-1----:R-:W-:-:S04]  /*5390*/  SHF.L.U32 R3, R36, 0x1f, RZ ;  /* 0x0000001f24037819 */ /* 0x002fc800000006ff */
[----:B------:R1:W3:Y:S03]  /*53a0*/  SYNCS.PHASECHK.TRANS64.TRYWAIT P0, [R0+URZ+0x78], R3 ;  /* 0x00007803000075a7 */ /* 0x0002e600080011ff */
[----:B---3--:R-:W-:Y:S05]  /*53b0*/  @!P0 NANOSLEEP.SYNCS 0x989680 ;  /* 0x009896800000895d */ /* 0x008fea0003900000 */
[----:B------:R-:W3:Y:S02]  /*53c0*/  @!P0 SYNCS.PHASECHK.TRANS64 P0, [R0+URZ+0x78], R3 ;  /* 0x00007803000085a7 */ /* 0x000ee400080010ff */
[----:B--23--:R-:W-:Y:S05]  /*53d0*/  @P0 EXIT ;  /* 0x000000000000094d */ /* 0x00cfea0003800000 */
[----:B------:R-:W-:Y:S05]  /*53e0*/  BRA `(.L_x_100) ;  /* 0xfffffffc00e87947 */ /* 0x000fea000383ffff */
.L_x_85:
[----:B------:R-:W-:-:S06]  /*53f0*/  UISETP.GE.AND UP0, UPT, UR10, 0x4, UPT ;  /* 0x000000040a00788c */ /* 0x000fcc000bf06270 */
[----:B------:R-:W-:-:S13]  /*5400*/  PLOP3.LUT P0, PT, PT, PT, UP0, 0x80, 0x8 ;  /* 0x000000000008781c */ /* 0x000fda0003f0f008 */
[----:B------:R-:W-:Y:S05]  /*5410*/  @!P0 EXIT ;  /* 0x000000000000894d */ /* 0x000fea0003800000 */
[----:B------:R-:W-:Y:S01]  /*5420*/  BAR.SYNC.DEFER_BLOCKING 0x6, 0xa0 ;  /* 0x0182800000007b1d */ /* 0x000fe20000010000 */
[----:B------:R-:W-:Y:S02]  /*5430*/  IMAD.SHL.U32 R4, R66, 0x200000, RZ ;  /* 0x0020000042047824 */ /* 0x000fe400078e00ff */
[----:B------:R-:W-:Y:S02]  /*5440*/  HFMA2 R71, -RZ, RZ, 0, 5.9604644775390625e-08 ;  /* 0x00000001ff477431 */ /* 0x000fe400000001ff */
[C---:B------:R-:W-:Y:S01]  /*5450*/  IMAD.SHL.U32 R65, R72.reuse, 0x10, RZ ;  /* 0x0000001048417824 */ /* 0x040fe200078e00ff */
[----:B------:R-:W-:Y:S01]  /*5460*/  MOV R69, RZ ;  /* 0x000000ff00457202 */ /* 0x000fe20000000f00 */
[----:B------:R-:W-:Y:S01]  /*5470*/  IMAD.U32 R33, R72, 0x10000, RZ ;  /* 0x0001000048217824 */ /* 0x000fe200078e00ff */
[----:B------:R-:W-:Y:S01]  /*5480*/  UMOV UR48, 0x400 ;  /* 0x0000040000307882 */ /* 0x000fe20000000000 */
[----:B------:R-:W1:Y:S01]  /*5490*/  LDC R63, c[0x0][0x370] ;  /* 0x0000dc00ff3f7b82 */ /* 0x000e620000000800 */
[----:B------:R-:W-:Y:S01]  /*54a0*/  ULEA UR48, UR37, UR48, 0x18 ;  /* 0x0000003025307291 */ /* 0x000fe2000f8ec0ff */
[----:B------:R-:W-:Y:S01]  /*54b0*/  LOP3.LUT R4, R4, 0x200000, RZ, 0xc0, !PT ;  /* 0x0020000004047812 */ /* 0x000fe200078ec0ff */
[----:B------:R-:W-:Y:S01]  /*54c0*/  IMAD.SHL.U32 R64, R72, 0x2, RZ ;  /* 0x0000000248407824 */ /* 0x000fe200078e00ff */
[C---:B------:R-:W-:Y:S01]  /*54d0*/  LOP3.LUT R5, R65.reuse, 0x40, RZ, 0xc0, !PT ;  /* 0x0000004041057812 */ /* 0x040fe200078ec0ff */
[----:B------:R-:W-:Y:S01]  /*54e0*/  IMAD.SHL.U32 R3, R66, 0x200, RZ ;  /* 0x0000020042037824 */ /* 0x000fe200078e00ff */
[----:B------:R-:W-:Y:S01]  /*54f0*/  LOP3.LUT R2, R65, 0x5b0, RZ, 0xc0, !PT ;  /* 0x000005b041027812 */ /* 0x000fe200078ec0ff */
[----:B------:R-:W-:Y:S01]  /*5500*/  UIADD3 UR4, UPT, UPT, UR48, 0x200, URZ ;  /* 0x0000020030047890 */ /* 0x000fe2000fffe0ff */
[----:B------:R-:W2:Y:S01]  /*5510*/  LDC R28, c[0x0][0xb0c] ;  /* 0x0002c300ff1c7b82 */ /* 0x000ea20000000800 */
[----:B------:R-:W-:Y:S01]  /*5520*/  LOP3.LUT R33, R4, 0x400000, R33, 0xf8, !PT ;  /* 0x0040000004217812 */ /* 0x000fe200078ef821 */
[----:B------:R-:W-:Y:S01]  /*5530*/  IMAD.MOV.U32 R30, RZ, RZ, RZ ;  /* 0x000000ffff1e7224 */ /* 0x000fe200078e00ff */
[----:B------:R-:W-:Y:S01]  /*5540*/  LOP3.LUT R64, R5, 0x8, R64, 0xf8, !PT ;  /* 0x0000000805407812 */ /* 0x000fe200078ef840 */
[----:B------:R-:W-:Y:S01]  /*5550*/  IMAD.MOV.U32 R70, RZ, RZ, RZ ;  /* 0x000000ffff467224 */ /* 0x000fe200078e00ff */
[----:B------:R-:W-:Y:S01]  /*5560*/  LOP3.LUT R3, R2, 0x200, R3, 0xf8, !PT ;  /* 0x0000020002037812 */ /* 0x000fe200078ef803 */
[----:B------:R-:W-:Y:S01]  /*5570*/  IMAD.MOV.U32 R76, RZ, RZ, RZ ;  /* 0x000000ffff4c7224 */ /* 0x000fe200078e00ff */
[----:B------:R-:W-:Y:S01]  /*5580*/  LOP3.LUT P0, RZ, R65, 0x40, RZ, 0xc0, !PT ;  /* 0x0000004041ff7812 */ /* 0x000fe2000780c0ff */
[----:B------:R-:W3:Y:S01]  /*5590*/  LDC R61, c[0x0][0xb20] ;  /* 0x0002c800ff3d7b82 */ /* 0x000ee20000000800 */
[----:B------:R-:W4:Y:S01]  /*55a0*/  LDS R0, [UR48+0x140] ;  /* 0x00014030ff007984 */ /* 0x000f220008000800 */
[----:B------:R-:W-:Y:S01]  /*55b0*/  LOP3.LUT R64, R3, R64, RZ, 0xfc, !PT ;  /* 0x0000004003407212 */ /* 0x000fe200078efcff */
[----:B------:R-:W-:Y:S01]  /*55c0*/  IMAD.U32 R67, RZ, RZ, UR4 ;  /* 0x00000004ff437e24 */ /* 0x000fe2000f8e00ff */
[----:B------:R-:W-:Y:S01]  /*55d0*/  LOP3.LUT R72, R72, 0x60, RZ, 0xc0, !PT ;  /* 0x0000006048487812 */ /* 0x000fe200078ec0ff */
[----:B------:R-:W1:Y:S03]  /*55e0*/  LDCU.64 UR52, c[0x0][0x348] ;  /* 0x00006900ff3477ac */ /* 0x000e660008000a00 */
[----:B------:R-:W1:Y:S01]  /*55f0*/  LDC R27, c[0x0][0xb30] ;  /* 0x0002cc00ff1b7b82 */ /* 0x000e620000000800 */
[----:B------:R-:W1:Y:S01]  /*5600*/  LDCU.64 UR38, c[0x0][0x888] ;  /* 0x00011100ff2677ac */ /* 0x000e620008000a00 */
[----:B------:R-:W1:Y:S06]  /*5610*/  LDCU.64 UR44, c[0x0][0x890] ;  /* 0x00011200ff2c77ac */ /* 0x000e6c0008000a00 */
[----:B------:R-:W1:Y:S01]  /*5620*/  LDC.64 R56, c[0x0][0xb10] ;  /* 0x0002c400ff387b82 */ /* 0x000e620000000a00 */
[----:B------:R-:W-:Y:S01]  /*5630*/  UMOV UR49, URZ ;  /* 0x000000ff00317c82 */ /* 0x000fe20008000000 */
[----:B------:R-:W-:-:S06]  /*5640*/  UMOV UR51, URZ ;  /* 0x000000ff00337c82 */ /* 0x000fcc0008000000 */
[----:B------:R-:W1:Y:S08]  /*5650*/  LDC.64 R24, c[0x0][0xb18] ;  /* 0x0002c600ff187b82 */ /* 0x000e700000000a00 */
[----:B------:R-:W1:Y:S08]  /*5660*/  LDC.64 R22, c[0x0][0xb28] ;  /* 0x0002ca00ff167b82 */ /* 0x000e700000000a00 */
[----:B------:R-:W1:Y:S01]  /*5670*/  LDC.64 R54, c[0x0][0x8b0] ;  /* 0x00022c00ff367b82 */ /* 0x000e620000000a00 */
[----:B----4-:R-:W-:Y:S01]  /*5680*/  IMAD.IADD R33, R0, 0x1, R33 ;  /* 0x0000000100217824 */ /* 0x010fe200078e0221 */
[----:B------:R-:W-:-:S06]  /*5690*/  P2R R0, PR, RZ, 0x1 ;  /* 0x00000001ff007803 */ /* 0x000fcc0000000000 */
[----:B------:R-:W4:Y:S08]  /*56a0*/  LDC.64 R52, c[0x0][0x8a8] ;  /* 0x00022a00ff347b82 */ /* 0x000f300000000a00 */
[----:B--23--:R-:W1:Y:S02]  /*56b0*/  LDC R62, c[0x0][0x374] ;  /* 0x0000dd00ff3e7b82 */ /* 0x00ce640000000800 */
.L_x_144:
[C---:B------:R-:W-:Y:S02]  /*56c0*/  LEA R0, R76.reuse, UR48, 0x3 ;  /* 0x000000304c007c11 */ /* 0x040fe4000f8e18ff */
[----:B------:R-:W-:Y:S02]  /*56d0*/  SHF.L.U32 R3, R69, 0x1f, RZ ;  /* 0x0000001f45037819 */ /* 0x000fe400000006ff */
[----:B------:R-:W-:Y:S02]  /*56e0*/  LEA R16, R76, UR48, 0x4 ;  /* 0x000000304c107c11 */ /* 0x000fe4000f8e20ff */
[----:B--2---:R-:W2:Y:S02]  /*56f0*/  SYNCS.PHASECHK.TRANS64.TRYWAIT P0, [R0+URZ+0x90], R3 ;  /* 0x00009003000075a7 */ /* 0x004ea400080011ff */
[----:B--2---:R-:W-:Y:S05]  /*5700*/  @!P0 BRA `(.L_x_101) ;  /* 0x0000003c00408947 */ /* 0x004fea0003800000 */
.L_x_195:
[----:B------:R-:W3:Y:S01]  /*5710*/  LDC.64 R12, c[0x0][0xb10] ;  /* 0x0002c400ff0c7b82 */ /* 0x000ee20000000a00 */
[----:B------:R-:W4:Y:S01]  /*5720*/  LDS.128 R16, [R16+0x120] ;  /* 0x0001200010107984 */ /* 0x000f220000000c00 */
[----:B-1----:R-:W-:Y:S01]  /*5730*/  ISETP.NE.AND P1, PT, R27, 0x1, PT ;  /* 0x000000011b00780c */ /* 0x002fe20003f25270 */
[----:B--2---:R-:W-:Y:S01]  /*5740*/  VIADD R0, R0, 0xa0 ;  /* 0x000000a000007836 */ /* 0x004fe20000000000 */
[----:B------:R-:W-:Y:S04]  /*5750*/  ISETP.GE.AND P0, PT, R26, 0x1, PT ;  /* 0x000000011a00780c */ /* 0x000fe80003f06270 */
[----:B------:R-:W1:Y:S01]  /*5760*/  LDC.64 R10, c[0x0][0xb18] ;  /* 0x0002c600ff0a7b82 */ /* 0x000e620000000a00 */
[----:B------:R-:W-:Y:S01]  /*5770*/  PRMT R0, RZ, 0x654, R0 ;  /* 0x00000654ff007816 */ /* 0x000fe20000000000 */
[----:B------:R-:W-:Y:S01]  /*5780*/  @!PT LDS RZ, [RZ] ;  /* 0x00000000fffff984 */ /* 0x000fe20000000800 */
[----:B------:R-:W-:Y:S01]  /*5790*/  @!PT LDS RZ, [RZ] ;  /* 0x00000000fffff984 */ /* 0x000fe20000000800 */
[----:B------:R-:W-:Y:S01]  /*57a0*/  @!PT LDS RZ, [RZ] ;  /* 0x00000000fffff984 */ /* 0x000fe20000000800 */
[----:B------:R-:W-:Y:S01]  /*57b0*/  @!PT LDS RZ, [RZ] ;  /* 0x00000000fffff984 */ /* 0x000fe20000000800 */
[----:B------:R2:W-:Y:S06]  /*57c0*/  MEMBAR.ALL.CTA ;  /* 0x0000000000007992 */ /* 0x0005ec0000008000 */
[----:B--2---:R-:W2:Y:S01]  /*57d0*/  FENCE.VIEW.ASYNC.S ;  /* 0x00000000000073c6 */ /* 0x004ea20000000000 */
[----:B------:R-:W1:Y:S08]  /*57e0*/  @!P1 LDC R14, c[0x0][0xb20] ;  /* 0x0002c800ff0e9b82 */ /* 0x000e700000000800 */
[----:B------:R-:W1:Y:S01]  /*57f0*/  @!P1 LDC R9, c[0x0][0xb0c] ;  /* 0x0002c300ff099b82 */ /* 0x000e620000000800 */
[----:B--2---:R2:W-:Y:S01]  /*5800*/  SYNCS.ARRIVE.TRANS64.RED.A1T0 RZ, [R0+URZ], RZ ;  /* 0x000000ff00ff79a7 */ /* 0x0045e200081004ff */
[----:B----4-:R-:W-:Y:S04]  /*5810*/  LOP3.LUT P4, RZ, R18, 0x1, RZ, 0xc0, !PT ;  /* 0x0000000112ff7812 */ /* 0x010fe8000788c0ff */
[----:B------:R-:W-:Y:S09]  /*5820*/  P2R R73, PR, RZ, 0x10 ;  /* 0x00000010ff497803 */ /* 0x000ff20000000000 */
[----:B------:R-:W-:Y:S02]  /*5830*/  @P4 MOV R31, R16 ;  /* 0x00000010001f4202 */ /* 0x000fe40000000f00 */
[----:B------:R-:W-:Y:S01]  /*5840*/  @P4 LOP3.LUT R29, R17, 0xffff, RZ, 0xc0, !PT ;  /* 0x0000ffff111d4812 */ /* 0x000fe200078ec0ff */
[----:B--23--:R-:W-:Y:S06]  /*5850*/  @!P0 BRA `(.L_x_102) ;  /* 0x0000000000a48947 */ /* 0x00cfec0003800000 */
[----:B------:R-:W-:Y:S01]  /*5860*/  IMAD.HI.U32 R36, R62, R25, RZ ;  /* 0x000000193e247227 */ /* 0x000fe200078e00ff */
[----:B------:R-:W-:Y:S02]  /*5870*/  ISETP.NE.AND P0, PT, R24, 0x1, PT ;  /* 0x000000011800780c */ /* 0x000fe40003f05270 */
[----:B------:R-:W-:Y:S01]  /*5880*/  ISETP.NE.AND P2, PT, R26, 0x1, PT ;  /* 0x000000011a00780c */ /* 0x000fe20003f45270 */
[-C--:B------:R-:W-:Y:S01]  /*5890*/  IMAD.HI.U32 R20, R63, R56.reuse, RZ ;  /* 0x000000383f147227 */ /* 0x080fe200078e00ff */
[----:B------:R-:W-:Y:S02]  /*58a0*/  SHF.R.U32.HI R21, RZ, R61, R36 ;  /* 0x0000003dff157219 */ /* 0x000fe40000011624 */
[----:B------:R-:W-:Y:S01]  /*58b0*/  ISETP.NE.AND P3, PT, R28, 0x1, PT ;  /* 0x000000011c00780c */ /* 0x000fe20003f65270 */
[----:B------:R-:W-:Y:S01]  /*58c0*/  IMAD.HI.U32 R40, R29, R25, RZ ;  /* 0x000000191d287227 */ /* 0x000fe200078e00ff */
[----:B------:R-:W-:Y:S02]  /*58d0*/  SHF.R.U32.HI R20, RZ, R57, R20 ;  /* 0x00000039ff147219 */ /* 0x000fe40000011614 */
[----:B------:R-:W-:Y:S01]  /*58e0*/  SEL R3, R62, R21, !P0 ;  /* 0x000000153e037207 */ /* 0x000fe20004000000 */
[----:B------:R-:W-:Y:S01]  /*58f0*/  IMAD.HI.U32 R38, R31, R56, RZ ;  /* 0x000000381f267227 */ /* 0x000fe200078e00ff */
[----:B------:R-:W-:Y:S03]  /*5900*/  SEL R7, R63, R20, !P3 ;  /* 0x000000143f077207 */ /* 0x000fe60005800000 */
[-C--:B------:R-:W-:Y:S01]  /*5910*/  IMAD.HI.U32 R20, R3, R22.reuse, RZ ;  /* 0x0000001603147227 */ /* 0x080fe200078e00ff */
[----:B------:R-:W-:Y:S03]  /*5920*/  SHF.R.U32.HI R38, RZ, R57, R38 ;  /* 0x00000039ff267219 */ /* 0x000fe60000011626 */
[----:B------:R-:W-:Y:S01]  /*5930*/  IMAD.HI.U32 R36, R7, R22, RZ ;  /* 0x0000001607247227 */ /* 0x000fe200078e00ff */
[----:B------:R-:W-:Y:S02]  /*5940*/  @P2 SHF.R.U32.HI R3, RZ, R23, R20 ;  /* 0x00000017ff032219 */ /* 0x000fe40000011614 */
[----:B------:R-:W-:Y:S02]  /*5950*/  SHF.R.U32.HI R20, RZ, R61, R40 ;  /* 0x0000003dff147219 */ /* 0x000fe40000011628 */
[----:B------:R-:W-:Y:S01]  /*5960*/  @P2 SHF.R.U32.HI R7, RZ, R23, R36 ;  /* 0x00000017ff072219 */ /* 0x000fe20000011624 */
[C---:B------:R-:W-:Y:S01]  /*5970*/  IMAD R2, R26.reuse, R3, RZ ;  /* 0x000000031a027224 */ /* 0x040fe200078e02ff */
[----:B------:R-:W-:Y:S02]  /*5980*/  SEL R5, R29, R20, !P0 ;  /* 0x000000141d057207 */ /* 0x000fe40004000000 */
[----:B------:R-:W-:Y:S01]  /*5990*/  SEL R3, R31, R38, !P3 ;  /* 0x000000261f037207 */ /* 0x000fe20005800000 */
[----:B------:R-:W-:Y:S01]  /*59a0*/  IMAD R4, R26, R7, RZ ;  /* 0x000000071a047224 */ /* 0x000fe200078e02ff */
[C---:B------:R-:W-:Y:S01]  /*59b0*/  ISETP.GE.AND P0, PT, R5.reuse, R2, PT ;  /* 0x000000020500720c */ /* 0x040fe20003f06270 */
[----:B------:R-:W-:Y:S03]  /*59c0*/  IMAD.HI.U32 R6, R5, R22, RZ ;  /* 0x0000001605067227 */ /* 0x000fe600078e00ff */
[----:B------:R-:W-:Y:S01]  /*59d0*/  ISETP.GE.OR P0, PT, R3, R4, P0 ;  /* 0x000000040300720c */ /* 0x000fe20000706670 */
[----:B------:R-:W-:Y:S01]  /*59e0*/  IMAD.MOV R4, RZ, RZ, -R3 ;  /* 0x000000ffff047224 */ /* 0x000fe200078e0a03 */
[-C--:B------:R-:W-:Y:S03]  /*59f0*/  SHF.R.U32.HI R6, RZ, R23.reuse, R6 ;  /* 0x00000017ff067219 */ /* 0x080fe60000011606 */
[----:B------:R-:W-:Y:S01]  /*5a00*/  IMAD R31, R28, R4, R31 ;  /* 0x000000041c1f7224 */ /* 0x000fe200078e021f */
[----:B------:R-:W-:Y:S05]  /*5a10*/  SEL R15, R5, R6, !P2 ;  /* 0x00000006050f7207 */ /* 0x000fea0005000000 */
[----:B------:R-:W-:Y:S02]  /*5a20*/  IMAD.MOV R6, RZ, RZ, -R15 ;  /* 0x000000ffff067224 */ /* 0x000fe400078e0a0f */
[C---:B------:R-:W-:Y:S04]  /*5a30*/  @!P0 IMAD.HI.U32 R2, R3.reuse, R22, RZ ;  /* 0x0000001603028227 */ /* 0x040fe800078e00ff */
[----:B------:R-:W-:Y:S01]  /*5a40*/  IMAD R6, R26, R6, R5 ;  /* 0x000000061a067224 */ /* 0x000fe200078e0205 */
[----:B------:R-:W-:Y:S04]  /*5a50*/  @!P0 SHF.R.U32.HI R2, RZ, R23, R2 ;  /* 0x00000017ff028219 */ /* 0x000fe80000011602 */
[----:B------:R-:W-:Y:S02]  /*5a60*/  @!P0 SEL R0, R3, R2, !P2 ;  /* 0x0000000203008207 */ /* 0x000fe40005000000 */
[----:B------:R-:W-:Y:S02]  /*5a70*/  IADD3 R2, PT, PT, -R5, RZ, RZ ;  /* 0x000000ff05027210 */ /* 0x000fe40007ffe1ff */
[----:B------:R-:W-:Y:S01]  /*5a80*/  @!P0 IADD3 R8, PT, PT, R15, -R0, RZ ;  /* 0x800000000f088210 */ /* 0x000fe20007ffe0ff */
[----:B------:R-:W-:Y:S02]  /*5a90*/  @!P0 IMAD R0, R7, R6, R0 ;  /* 0x0000000607008224 */ /* 0x000fe400078e0200 */
[----:B------:R-:W-:Y:S02]  /*5aa0*/  IMAD R29, R24, R2, R29 ;  /* 0x00000002181d7224 */ /* 0x000fe400078e021d */
[----:B------:R-:W-:Y:S02]  /*5ab0*/  @!P0 IMAD R5, R8, R26, R3 ;  /* 0x0000001a08058224 */ /* 0x000fe400078e0203 */
[----:B------:R-:W-:Y:S04]  /*5ac0*/  @!P0 IMAD.MOV.U32 R3, RZ, RZ, R0 ;  /* 0x000000ffff038224 */ /* 0x000fe800078e0000 */
[----:B------:R-:W-:Y:S02]  /*5ad0*/  IMAD R31, R3, R28, R31 ;  /* 0x0000001c031f7224 */ /* 0x000fe400078e021f */
[----:B------:R-:W-:Y:S07]  /*5ae0*/  IMAD R29, R5, R24, R29 ;  /* 0x00000018051d7224 */ /* 0x000fee00078e021d */
.L_x_102:
[----:B-1----:R-:W-:Y:S01]  /*5af0*/  @!P1 ISETP.NE.AND P0, PT, R10, 0x1, PT ;  /* 0x000000010a00980c */ /* 0x002fe20003f05270 */
[----:B------:R-:W-:Y:S01]  /*5b00*/  @!P1 IMAD.HI.U32 R3, R29, R11, RZ ;  /* 0x0000000b1d039227 */ /* 0x000fe200078e00ff */
[----:B------:R-:W-:Y:S01]  /*5b10*/  R2UR UR42, R37 ;  /* 0x00000000252a72ca */ /* 0x000fe200000e0000 */
[----:B------:R-:W-:Y:S01]  /*5b20*/  BSSY.RECONVERGENT B6, `(.L_x_103) ;  /* 0x0000031000067945 */ /* 0x000fe20003800200 */
[----:B------:R-:W-:Y:S01]  /*5b30*/  R2UR UR41, R34 ;  /* 0x00000000222972ca */ /* 0x000fe200000e0000 */
[----:B------:R-:W-:Y:S01]  /*5b40*/  @!P1 IMAD.HI.U32 R0, R31, R12, RZ ;  /* 0x0000000c1f009227 */ /* 0x000fe200078e00ff */
[----:B------:R-:W-:Y:S02]  /*5b50*/  @!P1 SHF.R.U32.HI R2, RZ, R14, R3 ;  /* 0x0000000eff029219 */ /* 0x000fe40000011603 */
[----:B------:R-:W-:Y:S01]  /*5b60*/  @!P1 ISETP.NE.AND P2, PT, R9, 0x1, PT ;  /* 0x000000010900980c */ /* 0x000fe20003f45270 */
[----:B------:R-:W-:Y:S01]  /*5b70*/  VIADD R76, R76, 0x1 ;  /* 0x000000014c4c7836 */ /* 0x000fe20000000000 */
[----:B------:R-:W-:Y:S02]  /*5b80*/  @!P1 SEL R2, R29, R2, !P0 ;  /* 0x000000021d029207 */ /* 0x000fe40004000000 */
[----:B------:R-:W-:Y:S02]  /*5b90*/  @!P1 SHF.R.U32.HI R0, RZ, R13, R0 ;  /* 0x0000000dff009219 */ /* 0x000fe40000011600 */
[----:B------:R-:W-:Y:S01]  /*5ba0*/  LOP3.LUT P0, RZ, R67, 0x90, RZ, 0xc0, !PT ;  /* 0x0000009043ff7812 */ /* 0x000fe2000780c0ff */
[----:B------:R-:W-:Y:S01]  /*5bb0*/  USHF.L.U32 UR42, UR42, 0x6, URZ ;  /* 0x000000062a2a7899 */ /* 0x000fe200080006ff */
[----:B------:R-:W-:Y:S01]  /*5bc0*/  @!P1 SEL R3, R31, R0, !P2 ;  /* 0x000000001f039207 */ /* 0x000fe20005000000 */
[----:B------:R-:W-:Y:S01]  /*5bd0*/  USHF.L.U32 UR41, UR41, 0x7, URZ ;  /* 0x0000000729297899 */ /* 0x000fe200080006ff */
[----:B------:R-:W-:Y:S03]  /*5be0*/  @P4 SHF.R.U32.HI R68, RZ, 0x10, R17 ;  /* 0x00000010ff444819 */ /* 0x000fe60000011611 */
[----:B------:R-:W-:Y:S02]  /*5bf0*/  @!P1 IMAD.IADD R0, R2, 0x1, -R3 ;  /* 0x0000000102009824 */ /* 0x000fe400078e0a03 */
[----:B------:R-:W-:Y:S02]  /*5c00*/  @!P1 IMAD.IADD R2, R3, 0x1, -R2 ;  /* 0x0000000103029824 */ /* 0x000fe400078e0a02 */
[----:B------:R-:W-:Y:S02]  /*5c10*/  @!P1 IMAD R31, R0, R9, R31 ;  /* 0x00000009001f9224 */ /* 0x000fe400078e021f */
[----:B------:R-:W-:Y:S01]  /*5c20*/  @!P1 IMAD R29, R2, R10, R29 ;  /* 0x0000000a021d9224 */ /* 0x000fe200078e021d */
[----:B------:R-:W-:Y:S06]  /*5c30*/  @!P0 BRA `(.L_x_104) ;  /* 0x00000000007c8947 */ /* 0x000fec0003800000 */
[----:B------:R-:W1:Y:S01]  /*5c40*/  LDCU.64 UR8, c[0x4][0x80] ;  /* 0x01001000ff0877ac */ /* 0x000e620008000a00 */
[----:B------:R-:W-:Y:S01]  /*5c50*/  MOV R2, 0x0 ;  /* 0x0000000000027802 */ /* 0x000fe20000000f00 */
[----:B------:R-:W-:Y:S02]  /*5c60*/  HFMA2 R12, -RZ, RZ, 0, 5.9604644775390625e-08 ;  /* 0x00000001ff0c7431 */ /* 0x000fe400000001ff */
[----:B------:R-:W-:Y:S01]  /*5c70*/  IMAD.MOV.U32 R8, RZ, RZ, 0x70 ;  /* 0x00000070ff087424 */ /* 0x000fe200078e00ff */
[----:B------:R2:W3:Y:S01]  /*5c80*/  LDC.64 R14, c[0x4][R2] ;  /* 0x01000000020e7b82 */ /* 0x0004e20000000a00 */
[----:B------:R-:W4:Y:S01]  /*5c90*/  LDCU.64 UR6, c[0x4][0x88] ;  /* 0x01001100ff0677ac */ /* 0x000f220008000a00 */
[----:B------:R-:W-:Y:S01]  /*5ca0*/  IMAD.MOV.U32 R13, RZ, RZ, RZ ;  /* 0x000000ffff0d7224 */ /* 0x000fe200078e00ff */
[----:B------:R-:W2:Y:S01]  /*5cb0*/  LDCU.64 UR4, c[0x4][0x8] ;  /* 0x01000100ff0477ac */ /* 0x000ea20008000a00 */
[----:B-1----:R-:W-:Y:S01]  /*5cc0*/  MOV R5, UR9 ;  /* 0x0000000900057c02 */ /* 0x002fe20008000f00 */
[----:B------:R-:W-:Y:S01]  /*5cd0*/  IMAD.U32 R4, RZ, RZ, UR8 ;  /* 0x00000008ff047e24 */ /* 0x000fe2000f8e00ff */
[----:B----4-:R-:W-:Y:S01]  /*5ce0*/  MOV R7, UR7 ;  /* 0x0000000700077c02 */ /* 0x010fe20008000f00 */
[----:B------:R-:W-:Y:S01]  /*5cf0*/  IMAD.U32 R6, RZ, RZ, UR6 ;  /* 0x00000006ff067e24 */ /* 0x000fe2000f8e00ff */
[----:B--2---:R-:W-:Y:S01]  /*5d00*/  MOV R11, UR5 ;  /* 0x00000005000b7c02 */ /* 0x004fe20008000f00 */
[----:B------:R-:W-:Y:S02]  /*5d10*/  IMAD.U32 R10, RZ, RZ, UR4 ;  /* 0x00000004ff0a7e24 */ /* 0x000fe4000f8e00ff */
[----:B------:R-:W-:Y:S07]  /*5d20*/  LEPC R20, `(.L_x_105) ;  /* 0x000000001014794e */ /* 0x000fee0000000000 */
[----:B---3-5:R-:W-:Y:S05]  /*5d30*/  CALL.ABS.NOINC R14 ;  /* 0x000000000e007343 */ /* 0x028fea0003c00000 */
.L_x_105:
[----:B------:R-:W1:Y:S01]  /*5d40*/  LDCU.64 UR8, c[0x4][0x80] ;  /* 0x01001000ff0877ac */ /* 0x000e620008000a00 */
[----:B------:R-:W2:Y:S01]  /*5d50*/  LDC.64 R2, c[0x4][R2] ;  /* 0x0100000002027b82 */ /* 0x000ea20000000a00 */
[----:B------:R-:W-:Y:S02]  /*5d60*/  HFMA2 R12, -RZ, RZ, 0, 5.9604644775390625e-08 ;  /* 0x00000001ff0c7431 */ /* 0x000fe400000001ff */
[----:B------:R-:W-:Y:S02]  /*5d70*/  IMAD.MOV.U32 R8, RZ, RZ, 0x70 ;  /* 0x00000070ff087424 */ /* 0x000fe400078e00ff */
[----:B------:R-:W-:Y:S01]  /*5d80*/  IMAD.MOV.U32 R13, RZ, RZ, RZ ;  /* 0x000000ffff0d7224 */ /* 0x000fe200078e00ff */
[----:B------:R-:W3:Y:S01]  /*5d90*/  LDCU.64 UR6, c[0x4][0x88] ;  /* 0x01001100ff0677ac */ /* 0x000ee20008000a00 */
[----:B------:R-:W4:Y:S01]  /*5da0*/  LDCU.64 UR4, c[0x4][0x8] ;  /* 0x01000100ff0477ac */ /* 0x000f220008000a00 */
[----:B-1----:R-:W-:Y:S02]  /*5db0*/  MOV R4, UR8 ;  /* 0x0000000800047c02 */ /* 0x002fe40008000f00 */
[----:B------:R-:W-:Y:S02]  /*5dc0*/  MOV R5, UR9 ;  /* 0x0000000900057c02 */ /* 0x000fe40008000f00 */
[----:B---3--:R-:W-:Y:S01]  /*5dd0*/  MOV R7, UR7 ;  /* 0x0000000700077c02 */ /* 0x008fe20008000f00 */
[----:B------:R-:W-:Y:S01]  /*5de0*/  IMAD.U32 R6, RZ, RZ, UR6 ;  /* 0x00000006ff067e24 */ /* 0x000fe2000f8e00ff */
[----:B----4-:R-:W-:Y:S01]  /*5df0*/  MOV R11, UR5 ;  /* 0x00000005000b7c02 */ /* 0x010fe20008000f00 */
[----:B------:R-:W-:Y:S02]  /*5e00*/  IMAD.U32 R10, RZ, RZ, UR4 ;  /* 0x00000004ff0a7e24 */ /* 0x000fe4000f8e00ff */
[----:B------:R-:W-:Y:S07]  /*5e10*/  LEPC R20, `(.L_x_104) ;  /* 0x000000001014794e */ /* 0x000fee0000000000 */
[----:B--2---:R-:W-:Y:S05]  /*5e20*/  CALL.ABS.NOINC R2 ;  /* 0x0000000002007343 */ /* 0x004fea0003c00000 */
.L_x_104:
[----:B------:R-:W-:Y:S05]  /*5e30*/  BSYNC.RECONVERGENT B6 ;  /* 0x0000000000067941 */ /* 0x000fea0003800200 */
.L_x_103:
[----:B------:R-:W-:Y:S01]  /*5e40*/  ISETP.NE.U32.AND P4, PT, R54, RZ, PT ;  /* 0x000000ff3600720c */ /* 0x000fe20003f85070 */
[----:B------:R-:W-:Y:S01]  /*5e50*/  UISETP.NE.AND UP2, UPT, UR50, URZ, UPT ;  /* 0x000000ff3200728c */ /* 0x000fe2000bf45270 */
[----:B------:R-:W-:Y:S01]  /*5e60*/  ISETP.NE.U32.AND P2, PT, RZ, UR38, PT ;  /* 0x00000026ff007c0c */ /* 0x000fe2000bf45070 */
[----:B------:R-:W-:Y:S01]  /*5e70*/  UISETP.NE.U32.AND UP1, UPT, UR44, URZ, UPT ;  /* 0x000000ff2c00728c */ /* 0x000fe2000bf25070 */
[----:B------:R-:W-:Y:S01]  /*5e80*/  ISETP.NE.AND.EX P4, PT, R55, RZ, PT, P4 ;  /* 0x000000ff3700720c */ /* 0x000fe20003f85340 */
[----:B------:R-:W-:Y:S01]  /*5e90*/  UPLOP3.LUT UP0, UPT, UPT, UPT, UPT, 0x40, 0x4 ;  /* 0x000000000004789c */ /* 0x000fe20003f0e870 */
[----:B------:R-:W-:Y:S01]  /*5ea0*/  ISETP.NE.AND.EX P2, PT, RZ, UR39, PT, P2 ;  /* 0x00000027ff007c0c */ /* 0x000fe2000bf45320 */
[----:B------:R-:W-:Y:S01]  /*5eb0*/  UISETP.NE.AND.EX UP1, UPT, UR45, URZ, UPT, UP1 ;  /* 0x000000ff2d00728c */ /* 0x000fe2000bf25310 */
[----:B------:R-:W-:Y:S04]  /*5ec0*/  PLOP3.LUT P1, PT, PT, PT, UP2, 0x80, 0x8 ;  /* 0x000000000008781c */ /* 0x000fe80003f2f028 */
[----:B------:R-:W-:Y:S06]  /*5ed0*/  @UP2 UPLOP3.LUT UP0, UPT, UPT, UPT, UP1, 0x80, 0x8 ;  /* 0x000000000008289c */ /* 0x000fec0003f0f010 */
[----:B------:R-:W-:Y:S01]  /*5ee0*/  PLOP3.LUT P0, PT, PT, PT, UP0, 0x80, 0x8 ;  /* 0x000000000008781c */ /* 0x000fe20003f0f008 */
[----:B------:R-:W-:Y:S01]  /*5ef0*/  @!UPT UIADD3 URZ, UPT, UPT, URZ, URZ, URZ ;  /* 0x000000fffffff290 */ /* 0x000fe2000fffe0ff */
[----:B------:R-:W-:Y:S11]  /*5f00*/  BRA.U !UP1, `(.L_x_106) ;  /* 0x0000000109387547 */ /* 0x000ff6000b800000 */
[----:B------:R-:W-:Y:S01]  /*5f10*/  UISETP.NE.U32.AND UP0, UPT, UR38, URZ, UPT ;  /* 0x000000ff2600728c */ /* 0x000fe2000bf05070 */
[----:B------:R-:W-:Y:S02]  /*5f20*/  HFMA2 R0, -RZ, RZ, 0, 5.9604644775390625e-08 ;  /* 0x00000001ff007431 */ /* 0x000fe400000001ff */
[----:B------:R-:W-:Y:S01]  /*5f30*/  IMAD.MOV.U32 R59, RZ, RZ, 0x1 ;  /* 0x00000001ff3b7424 */ /* 0x000fe200078e00ff */
[----:B------:R-:W-:Y:S06]  /*5f40*/  UISETP.NE.AND.EX UP0, UPT, UR39, URZ, UPT, UP0 ;  /* 0x000000ff2700728c */ /* 0x000fec000bf05300 */
[----:B------:R-:W-:Y:S05]  /*5f50*/  PLOP3.LUT P3, PT, PT, PT, UP0, 0x80, 0x8 ;  /* 0x000000000008781c */ /* 0x000fea0003f6f008 */
[----:B------:R-:W1:Y:S01]  /*5f60*/  @UP0 LDCU.64 UR6, c[0x0][0x888] ;  /* 0x00011100ff0607ac */ /* 0x000e620008000a00 */
[----:B------:R-:W-:Y:S07]  /*5f70*/  @UP0 UIMAD UR4, UR36, UR44, URZ ;  /* 0x0000002c240402a4 */ /* 0x000fee000f8e02ff */
[----:B------:R-:W-:Y:S01]  /*5f80*/  @!P3 PRMT R59, R0, 0x7610, R59 ;  /* 0x00007610003bb816 */ /* 0x000fe2000000003b */
[----:B-1----:R-:W-:Y:S03]  /*5f90*/  @UP0 UIMAD.WIDE UR6, UR4, 0x4, UR6 ;  /* 0x00000004040608a5 */ /* 0x002fe6000f8e0206 */
[----:B------:R-:W1:Y:S03]  /*5fa0*/  @!UP0 LDCU UR4, c[0x0][0x880] ;  /* 0x00011000ff0487ac */ /* 0x000e660008000800 */
[----:B------:R-:W-:Y:S01]  /*5fb0*/  IMAD.U32 R2, RZ, RZ, UR6 ;  /* 0x00000006ff027e24 */ /* 0x000fe2000f8e00ff */
[----:B------:R-:W-:Y:S05]  /*5fc0*/  MOV R3, UR7 ;  /* 0x0000000700037c02 */ /* 0x000fea0008000f00 */
[----:B-----5:R2:W5:Y:S02]  /*5fd0*/  @P3 LDG.E R35, desc[UR46][R2.64] ;  /* 0x0000002e02233981 */ /* 0x020564000c1e1900 */
[----:B-12---:R-:W-:Y:S02]  /*5fe0*/  @!P3 IMAD.U32 R35, RZ, RZ, UR4 ;  /* 0x00000004ff23be24 */ /* 0x006fe4000f8e00ff */
.L_x_106:
[----:B------:R-:W-:Y:S05]  /*5ff0*/  @!P4 BRA `(.L_x_107) ;  /* 0x000000000020c947 */ /* 0x000fea0003800000 */
[----:B------:R-:W-:Y:S04]  /*6000*/  ISETP.NE.U32.AND P3, PT, R52, RZ, PT ;  /* 0x000000ff3400720c */ /* 0x000fe80003f65070 */
[----:B------:R-:W-:Y:S11]  /*6010*/  ISETP.NE.AND.EX P3, PT, R53, RZ, PT, P3 ;  /* 0x000000ff3500720c */ /* 0x000ff60003f65330 */
[----:B------:R-:W-:Y:S02]  /*6020*/  @!UPT UIADD3 URZ, UPT, UPT, URZ, URZ, URZ ;  /* 0x000000fffffff290 */ /* 0x000fe4000fffe0ff */
[----:B------:R-:W1:Y:S01]  /*6030*/  @P3 LDC.64 R2, c[0x0][0x8a8] ;  /* 0x00022a00ff023b82 */ /* 0x000e620000000a00 */
[----:B------:R-:W-:Y:S04]  /*6040*/  @P3 IMAD R0, R54, UR36, RZ ;  /* 0x0000002436003c24 */ /* 0x000fe8000f8e02ff */
[----:B-1----:R-:W-:Y:S05]  /*6050*/  @P3 IMAD.WIDE R2, R0, 0x4, R2 ;  /* 0x0000000400023825 */ /* 0x002fea00078e0202 */
[----:B-----5:R1:W5:Y:S02]  /*6060*/  @P3 LDG.E R32, desc[UR46][R2.64] ;  /* 0x0000002e02203981 */ /* 0x020364000c1e1900 */
[----:B-1----:R-:W2:Y:S02]  /*6070*/  @!P3 LDC R32, c[0x0][0x8a0] ;  /* 0x00022800ff20bb82 */ /* 0x002ea40000000800 */
.L_x_107:
[----:B-----5:R-:W-:Y:S01]  /*6080*/  FSETP.NEU.AND P3, PT, R35, RZ, PT ;  /* 0x000000ff2300720b */ /* 0x020fe20003f6d000 */
[----:B------:R-:W-:Y:S01]  /*6090*/  IMAD.SHL.U32 R77, R64, 0x2, RZ ;  /* 0x00000002404d7824 */ /* 0x000fe200078e00ff */
[----:B------:R-:W-:Y:S01]  /*60a0*/  SEL R5, RZ, 0xffffffff, P2 ;  /* 0xffffffffff057807 */ /* 0x000fe20001000000 */
[----:B------:R-:W-:Y:S01]  /*60b0*/  BSSY B1, `(.L_x_108) ;  /* 0x0000034000017945 */ /* 0x000fe20003800000 */
[----:B------:R-:W-:Y:S01]  /*60c0*/  @P1 LOP3.LUT P2, RZ, R59, 0xff, RZ, 0xc0, !PT ;  /* 0x000000ff3bff1812 */ /* 0x000fe2000784c0ff */
[----:B------:R-:W-:Y:S01]  /*60d0*/  IMAD.MOV.U32 R39, RZ, RZ, 0x1 ;  /* 0x00000001ff277424 */ /* 0x000fe200078e00ff */
[----:B------:R-:W-:Y:S01]  /*60e0*/  @P1 SEL R0, RZ, 0xffffffff, P3 ;  /* 0xffffffffff001807 */ /* 0x000fe20001800000 */
[C---:B------:R-:W-:Y:S01]  /*60f0*/  IMAD R34, R30.reuse, 0x40, R33 ;  /* 0x000000401e227824 */ /* 0x040fe200078e0221 */
[----:B------:R-:W-:Y:S01]  /*6100*/  LOP3.LUT R71, R71, 0x1, RZ, 0x3c, !PT ;  /* 0x0000000147477812 */ /* 0x000fe200078e3cff */
[----:B------:R-:W-:Y:S01]  /*6110*/  IMAD.MOV.U32 R38, RZ, RZ, RZ ;  /* 0x000000ffff267224 */ /* 0x000fe200078e00ff */
[----:B------:R-:W-:Y:S02]  /*6120*/  @P0 SEL R0, R5, R0, !P2 ;  /* 0x0000000005000207 */ /* 0x000fe40005000000 */
[----:B------:R-:W-:Y:S02]  /*6130*/  CS2R R50, SRZ ;  /* 0x0000000000327805 */ /* 0x000fe4000001ff00 */
[----:B------:R-:W-:Y:S02]  /*6140*/  LEA R74, R30, UR48, 0x3 ;  /* 0x000000301e4a7c11 */ /* 0x000fe4000f8e18ff */
[----:B------:R-:W-:Y:S02]  /*6150*/  CS2R R48, SRZ ;  /* 0x0000000000307805 */ /* 0x000fe4000001ff00 */
[----:B------:R-:W-:Y:S02]  /*6160*/  @P1 LOP3.LUT R0, R0, 0x1, RZ, 0xc0, !PT ;  /* 0x0000000100001812 */ /* 0x000fe400078ec0ff */
[----:B------:R-:W-:Y:S02]  /*6170*/  CS2R R42, SRZ ;  /* 0x00000000002a7805 */ /* 0x000fe4000001ff00 */
[----:B------:R-:W-:Y:S02]  /*6180*/  SHF.L.U32 R3, R70, 0x1f, RZ ;  /* 0x0000001f46037819 */ /* 0x000fe400000006ff */
[----:B------:R-:W-:Y:S02]  /*6190*/  CS2R R40, SRZ ;  /* 0x0000000000287805 */ /* 0x000fe4000001ff00 */
[----:B------:R-:W-:Y:S01]  /*61a0*/  ISETP.NE.U32.OR P5, PT, R0, 0x1, !P1 ;  /* 0x000000010000780c */ /* 0x000fe20004fa5470 */
[----:B------:R-:W-:Y:S01]  /*61b0*/  VIADD R82, R77, UR48 ;  /* 0x000000304d527c36 */ /* 0x000fe20008000000 */
[----:B------:R-:W-:Y:S02]  /*61c0*/  PLOP3.LUT P2, PT, PT, PT, UP1, 0x80, 0x8 ;  /* 0x000000000008781c */ /* 0x000fe40003f4f018 */
[----:B------:R-:W-:Y:S02]  /*61d0*/  SEL R0, RZ, 0xffffffff, P3 ;  /* 0xffffffffff007807 */ /* 0x000fe40001800000 */
[----:B------:R-:W-:Y:S02]  /*61e0*/  LOP3.LUT P3, R75, R59, 0xff, RZ, 0xc0, !PT ;  /* 0x000000ff3b4b7812 */ /* 0x000fe4000786c0ff */
[----:B------:R-:W-:Y:S05]  /*61f0*/  P2R R78, PR, RZ, 0x20 ;  /* 0x00000020ff4e7803 */ /* 0x000fea0000000000 */
[----:B------:R-:W-:Y:S02]  /*6200*/  @P5 SHF.L.U32 R2, R71, 0x1f, RZ ;  /* 0x0000001f47025819 */ /* 0x000fe400000006ff */
[----:B------:R-:W-:Y:S02]  /*6210*/  @P2 SEL R0, R5, R0, !P3 ;  /* 0x0000000005002207 */ /* 0x000fe40005800000 */
[----:B------:R-:W1:Y:S02]  /*6220*/  @P5 SYNCS.PHASECHK.TRANS64.TRYWAIT P1, [UR48+0x40], R2 ;  /* 0x00004002ff0055a7 */ /* 0x000e640008021130 */
[----:B------:R-:W-:Y:S04]  /*6230*/  LOP3.LUT R0, R0, 0x1, RZ, 0xc0, !PT ;  /* 0x0000000100007812 */ /* 0x000fe800078ec0ff */
[----:B------:R-:W-:Y:S04]  /*6240*/  ISETP.NE.U32.AND P4, PT, R0, 0x1, PT ;  /* 0x000000010000780c */ /* 0x000fe80003f85070 */
[----:B------:R-:W-:Y:S01]  /*6250*/  P2R R80, PR, RZ, 0x10 ;  /* 0x00000010ff507803 */ /* 0x000fe20000000000 */
[----:B------:R3:W4:Y:S01]  /*6260*/  SYNCS.PHASECHK.TRANS64.TRYWAIT P0, [R74+URZ+0xb0], R3 ;  /* 0x0000b0034a0075a7 */ /* 0x00072200080011ff */
[----:B-1----:R-:W-:Y:S01]  /*6270*/  @P5 SEL R39, RZ, 0x1, !P1 ;  /* 0x00000001ff275807 */ /* 0x002fe20004800000 */
[----:B---3--:R-:W-:Y:S06]  /*6280*/  @!P5 BRA `(.L_x_109) ;  /* 0x000000000058d947 */ /* 0x008fec0003800000 */
[C---:B------:R-:W-:Y:S01]  /*6290*/  VIADD R0, R82.reuse, 0x200 ;  /* 0x0000020052007836 */ /* 0x040fe20000000000 */
[----:B------:R-:W-:Y:S01]  /*62a0*/  LOP3.LUT P5, RZ, R65, 0x40, RZ, 0xc0, !PT ;  /* 0x0000004041ff7812 */ /* 0x000fe200078ac0ff */
[----:B------:R-:W-:Y:S01]  /*62b0*/  BSSY B0, `(.L_x_110) ;  /* 0x000000e000007945 */ /* 0x000fe20003800000 */
[----:B------:R-:W-:Y:S01]  /*62c0*/  ISETP.NE.AND P2, PT, R39, RZ, PT ;  /* 0x000000ff2700720c */ /* 0x000fe20003f45270 */
[----:B------:R-:W-:Y:S01]  /*62d0*/  @P4 VIADD R2, R82, 0x210 ;  /* 0x0000021052024836 */ /* 0x000fe20000000000 */
[----:B------:R-:W-:Y:S01]  /*62e0*/  PLOP3.LUT P1, PT, PT, PT, PT, 0x8, 0x80 ;  /* 0x000000000080781c */ /* 0x000fe20003f2e170 */
[----:B------:R-:W-:Y:S01]  /*62f0*/  IMAD.MOV.U32 R51, RZ, RZ, RZ ;  /* 0x000000ffff337224 */ /* 0x000fe200078e00ff */
[----:B------:R-:W-:Y:S02]  /*6300*/  @P4 PLOP3.LUT P1, PT, P5, PT, PT, 0x80, 0x8 ;  /* 0x000000000008481c */ /* 0x000fe40002f2f070 */
[----:B------:R-:W-:Y:S02]  /*6310*/  CS2R R48, SRZ ;  /* 0x0000000000307805 */ /* 0x000fe4000001ff00 */
[----:B------:R-:W-:Y:S02]  /*6320*/  CS2R R42, SRZ ;  /* 0x00000000002a7805 */ /* 0x000fe4000001ff00 */
[----:B------:R-:W-:Y:S07]  /*6330*/  CS2R R40, SRZ ;  /* 0x0000000000287805 */ /* 0x000fee000001ff00 */
[----:B------:R-:W-:Y:S01]  /*6340*/  @P1 VIADD R2, R0, 0xfffffff0 ;  /* 0xfffffff000021836 */ /* 0x000fe20000000000 */
[----:B------:R-:W-:Y:S06]  /*6350*/  @P2 BRA `(.L_x_111) ;  /* 0x00000000000c2947 */ /* 0x000fec0003800000 */
[----:B------:R-:W-:Y:S04]  /*6360*/  SHF.L.U32 R5, R71, 0x1f, RZ ;  /* 0x0000001f47057819 */ /* 0x000fe800000006ff */
[----:B------:R-:W1:Y:S02]  /*6370*/  SYNCS.PHASECHK.TRANS64.TRYWAIT P1, [UR48+0x40], R5 ;  /* 0x00004005ff0075a7 */ /* 0x000e640008021130 */
[----:B-1----:R-:W-:Y:S05]  /*6380*/  @!P1 BRA `(.L_x_112) ;  /* 0x0000003000349947 */ /* 0x002fea0003800000 */
.L_x_111:
[----:B------:R-:W-:Y:S05]  /*6390*/  BSYNC B0 ;  /* 0x0000000000007941 */ /* 0x000fea0003800000 */
.L_x_110:
[----:B------:R-:W-:Y:S01]  /*63a0*/  ISETP.NE.AND P1, PT, R80, RZ, PT ;  /* 0x000000ff5000720c */ /* 0x000fe20003f25270 */
[----:B------:R-:W-:Y:S11]  /*63b0*/  HFMA2 R38, -RZ, RZ, 0, 5.9604644775390625e-08 ;  /* 0x00000001ff267431 */ /* 0x000ff600000001ff */
[----:B------:R-:W-:Y:S01]  /*63c0*/  @!UPT UIADD3 URZ, UPT, UPT, URZ, URZ, URZ ;  /* 0x000000fffffff290 */ /* 0x000fe2000fffe0ff */
[----:B------:R3:W1:Y:S04]  /*63d0*/  @P1 LDS.128 R48, [R2] ;  /* 0x0000000002301984 */ /* 0x0006680000000c00 */
[----:B------:R3:W1:Y:S02]  /*63e0*/  @P1 LDS.128 R40, [R77+UR48+0x200] ;  /* 0x000200304d281984 */ /* 0x0006640008000c00 */
.L_x_109:
[----:B------:R-:W-:Y:S05]  /*63f0*/  BSYNC B1 ;  /* 0x0000000000017941 */ /* 0x000fea0003800000 */
.L_x_108:
[----:B-1----:R-:W-:Y:S04]  /*6400*/  SHF.R.U32.HI R5, RZ, 0x15, R34 ;  /* 0x00000015ff057819 */ /* 0x002fe80000011622 */
[----:B------:R-:W-:Y:S01]  /*6410*/  LOP3.LUT P1, RZ, R5, 0x3, R66, 0x48, !PT ;  /* 0x0000000305ff7812 */ /* 0x000fe20007824842 */
[----:B------:R-:W-:Y:S01]  /*6420*/  @!UPT UIADD3 URZ, UPT, UPT, URZ, URZ, URZ ;  /* 0x000000fffffff290 */ /* 0x000fe2000fffe0ff */
[----:B----4-:R-:W-:Y:S11]  /*6430*/  @P0 BRA `(.L_x_113) ;  /* 0x0000000000080947 */ /* 0x010ff60003800000 */
[----:B------:R-:W1:Y:S02]  /*6440*/  SYNCS.PHASECHK.TRANS64.TRYWAIT P0, [R74+URZ+0xb0], R3 ;  /* 0x0000b0034a0075a7 */ /* 0x000e6400080011ff */
[----:B-1----:R-:W-:Y:S05]  /*6450*/  @!P0 BRA `(.L_x_114) ;  /* 0x0000003000188947 */ /* 0x002fea0003800000 */
.L_x_113:
[----:B------:R-:W-:Y:S05]  /*6460*/  @!P1 BRA `(.L_x_115) ;  /* 0x0000000000409947 */ /* 0x000fea0003800000 */
[----:B------:R-:W4:Y:S01]  /*6470*/  LDCU.64 UR8, c[0x4][0x70] ;  /* 0x01000e00ff0877ac */ /* 0x000f220008000a00 */
[----:B-1----:R-:W-:Y:S01]  /*6480*/  MOV R3, 0x0 ;  /* 0x0000000000037802 */ /* 0x002fe20000000f00 */
[----:B------:R-:W-:Y:S02]  /*6490*/  HFMA2 R12, -RZ, RZ, 0, 5.9604644775390625e-08 ;  /* 0x00000001ff0c7431 */ /* 0x000fe400000001ff */
[----:B------:R-:W-:Y:S02]  /*64a0*/  IMAD.MOV.U32 R8, RZ, RZ, 0x192 ;  /* 0x00000192ff087424 */ /* 0x000fe400078e00ff */
[----:B------:R-:W-:Y:S01]  /*64b0*/  IMAD.MOV.U32 R13, RZ, RZ, RZ ;  /* 0x000000ffff0d7224 */ /* 0x000fe200078e00ff */
[----:B------:R-:W1:Y:S01]  /*64c0*/  LDCU.64 UR6, c[0x4][0x78] ;  /* 0x01000f00ff0677ac */ /* 0x000e620008000a00 */
[----:B---3--:R-:W3:Y:S01]  /*64d0*/  LDC.64 R2, c[0x4][R3] ;  /* 0x0100000003027b82 */ /* 0x008ee20000000a00 */
[----:B------:R-:W5:Y:S01]  /*64e0*/  LDCU.64 UR4, c[0x4][0x10] ;  /* 0x01000200ff0477ac */ /* 0x000f620008000a00 */
[----:B----4-:R-:W-:Y:S01]  /*64f0*/  MOV R5, UR9 ;  /* 0x0000000900057c02 */ /* 0x010fe20008000f00 */
[----:B------:R-:W-:Y:S01]  /*6500*/  IMAD.U32 R4, RZ, RZ, UR8 ;  /* 0x00000008ff047e24 */ /* 0x000fe2000f8e00ff */
[----:B-1----:R-:W-:Y:S01]  /*6510*/  MOV R7, UR7 ;  /* 0x0000000700077c02 */ /* 0x002fe20008000f00 */
[----:B------:R-:W-:Y:S01]  /*6520*/  IMAD.U32 R6, RZ, RZ, UR6 ;  /* 0x00000006ff067e24 */ /* 0x000fe2000f8e00ff */
[----:B-----5:R-:W-:Y:S01]  /*6530*/  MOV R11, UR5 ;  /* 0x00000005000b7c02 */ /* 0x020fe20008000f00 */
[----:B------:R-:W-:Y:S02]  /*6540*/  IMAD.U32 R10, RZ, RZ, UR4 ;  /* 0x00000004ff0a7e24 */ /* 0x000fe4000f8e00ff */
[----:B------:R-:W-:Y:S07]  /*6550*/  LEPC R20, `(.L_x_115) ;  /* 0x000000001014794e */ /* 0x000fee0000000000 */
[----:B--23--:R-:W-:Y:S05]  /*6560*/  CALL.ABS.NOINC R2 ;  /* 0x0000000002007343 */ /* 0x00cfea0003c00000 */
.L_x_115:
[----:B------:R-:W-:Y:S05]  /*6570*/  WARPSYNC.ALL ;  /* 0x0000000000007948 */ /* 0x000fea0003800000 */
[----:B------:R-:W-:Y:S01]  /*6580*/  R2UR UR4, R34 ;  /* 0x00000000220472ca */ /* 0x000fe200000e0000 */
[--C-:B------:R-:W-:Y:S01]  /*6590*/  HADD2.F32 R20, -RZ, R40.reuse.H0_H0 ;  /* 0x20000028ff147230 */ /* 0x100fe20000004100 */
[----:B------:R-:W-:Y:S01]  /*65a0*/  MOV R81, 0x10 ;  /* 0x0000001000517802 */ /* 0x000fe20000000f00 */
[----:B------:R-:W-:Y:S01]  /*65b0*/  HADD2.F32 R21, -RZ, R40.H1_H1 ;  /* 0x30000028ff157230 */ /* 0x000fe20000004100 */
[----:B------:R-:W-:Y:S01]  /*65c0*/  LOP3.LUT P6, RZ, R65, 0x40, RZ, 0xc0, !PT ;  /* 0x0000004041ff7812 */ /* 0x000fe200078cc0ff */
[----:B------:R-:W-:Y:S01]  /*65d0*/  HADD2.F32 R36, -RZ, R41.H1_H1 ;  /* 0x30000029ff247230 */ /* 0x000fe20000004100 */
[----:B------:R-:W-:Y:S01]  /*65e0*/  ISETP.NE.AND P0, PT, R72, RZ, PT ;  /* 0x000000ff4800720c */ /* 0x000fe20003f05270 */
[----:B------:R-:W-:Y:S01]  /*65f0*/  HADD2.F32 R37, -RZ, R43.H0_H0 ;  /* 0x2000002bff257230 */ /* 0x000fe20000004100 */
[----:B------:R-:W-:Y:S01]  /*6600*/  SEL R81, R81, 0xfffffff0, !P6 ;  /* 0xfffffff051517807 */ /* 0x000fe20007000000 */
[----:B------:R-:W-:Y:S03]  /*6610*/  BSSY.RECONVERGENT B0, `(.L_x_116) ;  /* 0x000004f000007945 */ /* 0x000fe60003800200 */
[----:B------:R-:W-:Y:S01]  /*6620*/  IADD3 R79, PT, PT, R82, R81, RZ ;  /* 0x00000051524f7210 */ /* 0x000fe20007ffe0ff */
[----:B------:R-:W2:Y:S02]  /*6630*/  LDTM.x16 R4, tmem[UR4] ;  /* 0x00000004000479ee */ /* 0x000ea40008240000 */
[C---:B--2---:R-:W-:Y:S01]  /*6640*/  FMUL R0, R32.reuse, R4 ;  /* 0x0000000420007220 */ /* 0x044fe20000400000 */
[C---:B---3--:R-:W-:Y:S01]  /*6650*/  FMUL R2, R32.reuse, R5 ;  /* 0x0000000520027220 */ /* 0x048fe20000400000 */
[C---:B-1----:R-:W-:Y:S01]  /*6660*/  FMUL R3, R32.reuse, R6 ;  /* 0x0000000620037220 */ /* 0x042fe20000400000 */
[C---:B------:R-:W-:Y:S01]  /*6670*/  FMUL R7, R32.reuse, R7 ;  /* 0x0000000720077220 */ /* 0x040fe20000400000 */
[C---:B------:R-:W-:Y:S01]  /*6680*/  FFMA R0, R35.reuse, R20, R0 ;  /* 0x0000001423007223 */ /* 0x040fe20000000000 */
[----:B------:R-:W-:Y:S02]  /*6690*/  HADD2.F32 R20, -RZ, R41.H0_H0 ;  /* 0x20000029ff147230 */ /* 0x000fe40000004100 */
[C---:B------:R-:W-:Y:S01]  /*66a0*/  FFMA R2, R35.reuse, R21, R2 ;  /* 0x0000001523027223 */ /* 0x040fe20000000002 */
[--C-:B------:R-:W-:Y:S02]  /*66b0*/  HADD2.F32 R21, -RZ, R42.reuse.H0_H0 ;  /* 0x2000002aff157230 */ /* 0x100fe40000004100 */
[C---:B------:R-:W-:Y:S01]  /*66c0*/  FMUL R4, R32.reuse, R8 ;  /* 0x0000000820047220 */ /* 0x040fe20000400000 */
[C---:B------:R-:W-:Y:S01]  /*66d0*/  FMUL R5, R32.reuse, R9 ;  /* 0x0000000920057220 */ /* 0x040fe20000400000 */
[C---:B------:R-:W-:Y:S01]  /*66e0*/  FFMA R3, R35.reuse, R20, R3 ;  /* 0x0000001423037223 */ /* 0x040fe20000000003 */
[----:B------:R-:W-:Y:S02]  /*66f0*/  HADD2.F32 R20, -RZ, R42.H1_H1 ;  /* 0x3000002aff147230 */ /* 0x000fe40000004100 */
[C---:B------:R-:W-:Y:S01]  /*6700*/  FFMA R7, R35.reuse, R36, R7 ;  /* 0x0000002423077223 */ /* 0x040fe20000000007 */
[C---:B------:R-:W-:Y:S01]  /*6710*/  FMUL R6, R32.reuse, R10 ;  /* 0x0000000a20067220 */ /* 0x040fe20000400000 */
[----:B------:R-:W-:Y:S02]  /*6720*/  HADD2.F32 R36, -RZ, R43.H1_H1 ;  /* 0x3000002bff247230 */ /* 0x000fe40000004100 */
[C---:B------:R-:W-:Y:S01]  /*6730*/  FMUL R11, R32.reuse, R11 ;  /* 0x0000000b200b7220 */ /* 0x040fe20000400000 */
[C---:B------:R-:W-:Y:S01]  /*6740*/  FFMA R4, R35.reuse, R21, R4 ;  /* 0x0000001523047223 */ /* 0x040fe20000000004 */
[C---:B------:R-:W-:Y:S01]  /*6750*/  FFMA R5, R35.reuse, R20, R5 ;  /* 0x0000001423057223 */ /* 0x040fe20000000005 */
[C---:B------:R-:W-:Y:S01]  /*6760*/  FFMA R6, R35.reuse, R37, R6 ;  /* 0x0000002523067223 */ /* 0x040fe20000000006 */
[--C-:B------:R-:W-:Y:S02]  /*6770*/  HADD2.F32 R20, -RZ, R48.reuse.H0_H0 ;  /* 0x20000030ff147230 */ /* 0x100fe40000004100 */
[C---:B------:R-:W-:Y:S01]  /*6780*/  FFMA R11, R35.reuse, R36, R11 ;  /* 0x00000024230b7223 */ /* 0x040fe2000000000b */
[C---:B------:R-:W-:Y:S01]  /*6790*/  FMUL R8, R32.reuse, R12 ;  /* 0x0000000c20087220 */ /* 0x040fe20000400000 */
[----:B------:R-:W-:Y:S02]  /*67a0*/  HADD2.F32 R36, -RZ, R48.H1_H1 ;  /* 0x30000030ff247230 */ /* 0x000fe40000004100 */
[C---:B------:R-:W-:Y:S01]  /*67b0*/  FMUL R9, R32.reuse, R13 ;  /* 0x0000000d20097220 */ /* 0x040fe20000400000 */
[--C-:B------:R-:W-:Y:S02]  /*67c0*/  HADD2.F32 R21, -RZ, R49.reuse.H0_H0 ;  /* 0x20000031ff157230 */ /* 0x100fe40000004100 */
[C---:B------:R-:W-:Y:S01]  /*67d0*/  FMUL R10, R32.reuse, R14 ;  /* 0x0000000e200a7220 */ /* 0x040fe20000400000 */
[C---:B------:R-:W-:Y:S01]  /*67e0*/  FFMA R8, R35.reuse, R20, R8 ;  /* 0x0000001423087223 */ /* 0x040fe20000000008 */
[----:B------:R-:W-:Y:S02]  /*67f0*/  HADD2.F32 R20, -RZ, R49.H1_H1 ;  /* 0x30000031ff147230 */ /* 0x000fe40000004100 */
[C---:B------:R-:W-:Y:S01]  /*6800*/  FFMA R9, R35.reuse, R36, R9 ;  /* 0x0000002423097223 */ /* 0x040fe20000000009 */
[C---:B------:R-:W-:Y:S01]  /*6810*/  FMUL R15, R32.reuse, R15 ;  /* 0x0000000f200f7220 */ /* 0x040fe20000400000 */
[C---:B------:R-:W-:Y:S01]  /*6820*/  FFMA R10, R35.reuse, R21, R10 ;  /* 0x00000015230a7223 */ /* 0x040fe2000000000a */
[--C-:B------:R-:W-:Y:S02]  /*6830*/  HADD2.F32 R21, -RZ, R50.reuse.H0_H0 ;  /* 0x20000032ff157230 */ /* 0x100fe40000004100 */
[C---:B------:R-:W-:Y:S01]  /*6840*/  FMUL R12, R32.reuse, R16 ;  /* 0x00000010200c7220 */ /* 0x040fe20000400000 */
[----:B------:R-:W-:Y:S02]  /*6850*/  HADD2.F32 R36, -RZ, R50.H1_H1 ;  /* 0x30000032ff247230 */ /* 0x000fe40000004100 */
[C---:B------:R-:W-:Y:S01]  /*6860*/  FFMA R15, R35.reuse, R20, R15 ;  /* 0x00000014230f7223 */ /* 0x040fe2000000000f */
[C---:B------:R-:W-:Y:S01]  /*6870*/  FMUL R13, R32.reuse, R17 ;  /* 0x00000011200d7220 */ /* 0x040fe20000400000 */
[--C-:B------:R-:W-:Y:S02]  /*6880*/  HADD2.F32 R37, -RZ, R51.reuse.H0_H0 ;  /* 0x20000033ff257230 */ /* 0x100fe40000004100 */
[C---:B------:R-:W-:Y:S01]  /*6890*/  FMUL R14, R32.reuse, R18 ;  /* 0x00000012200e7220 */ /* 0x040fe20000400000 */
[----:B------:R-:W-:Y:S02]  /*68a0*/  HADD2.F32 R20, -RZ, R51.H1_H1 ;  /* 0x30000033ff147230 */ /* 0x000fe40000004100 */
[----:B------:R-:W-:Y:S01]  /*68b0*/  FMUL R19, R32, R19 ;  /* 0x0000001320137220 */ /* 0x000fe20000400000 */
[----:B------:R-:W-:Y:S01]  /*68c0*/  F2FP.F16.F32.PACK_AB R44, R2, R0 ;  /* 0x00000000022c723e */ /* 0x000fe200000000ff */
[----:B------:R-:W-:Y:S01]  /*68d0*/  FFMA R12, R35, R21, R12 ;  /* 0x00000015230c7223 */ /* 0x000fe2000000000c */
[----:B------:R-:W-:Y:S01]  /*68e0*/  F2FP.F16.F32.PACK_AB R45, R7, R3 ;  /* 0x00000003072d723e */ /* 0x000fe200000000ff */
[----:B------:R-:W-:Y:S01]  /*68f0*/  FFMA R13, R35, R36, R13 ;  /* 0x00000024230d7223 */ /* 0x000fe2000000000d */
[----:B------:R-:W-:Y:S01]  /*6900*/  F2FP.F16.F32.PACK_AB R46, R5, R4 ;  /* 0x00000004052e723e */ /* 0x000fe200000000ff */
[----:B------:R-:W-:Y:S01]  /*6910*/  FFMA R14, R35, R37, R14 ;  /* 0x00000025230e7223 */ /* 0x000fe2000000000e */
[----:B------:R-:W-:Y:S01]  /*6920*/  F2FP.F16.F32.PACK_AB R47, R11, R6 ;  /* 0x000000060b2f723e */ /* 0x000fe200000000ff */
[----:B------:R-:W-:Y:S01]  /*6930*/  FFMA R19, R35, R20, R19 ;  /* 0x0000001423137223 */ /* 0x000fe20000000013 */
[----:B------:R-:W-:Y:S02]  /*6940*/  F2FP.F16.F32.PACK_AB R84, R9, R8 ;  /* 0x000000080954723e */ /* 0x000fe400000000ff */
[----:B------:R-:W-:Y:S01]  /*6950*/  F2FP.F16.F32.PACK_AB R85, R15, R10 ;  /* 0x0000000a0f55723e */ /* 0x000fe200000000ff */
[----:B------:R1:W-:Y:S01]  /*6960*/  STS.128 [R77+UR48+0x200], R44 ;  /* 0x0002002c4d007988 */ /* 0x0003e20008000c30 */
[----:B------:R-:W-:Y:S02]  /*6970*/  F2FP.F16.F32.PACK_AB R86, R13, R12 ;  /* 0x0000000c0d56723e */ /* 0x000fe400000000ff */
[----:B------:R-:W-:Y:S05]  /*6980*/  F2FP.F16.F32.PACK_AB R87, R19, R14 ;  /* 0x0000000e1357723e */ /* 0x000fea00000000ff */
[----:B------:R1:W-:Y:S01]  /*6990*/  STS.128 [R79+0x200], R84 ;  /* 0x000200544f007388 */ /* 0x0003e20000000c00 */
[----:B------:R-:W-:Y:S01]  /*69a0*/  @!PT LDS RZ, [RZ] ;  /* 0x00000000fffff984 */ /* 0x000fe20000000800 */
[----:B------:R-:W-:Y:S01]  /*69b0*/  @!PT LDS RZ, [RZ] ;  /* 0x00000000fffff984 */ /* 0x000fe20000000800 */
[----:B------:R-:W-:Y:S01]  /*69c0*/  @!PT LDS RZ, [RZ] ;  /* 0x00000000fffff984 */ /* 0x000fe20000000800 */
[----:B------:R-:W-:Y:S01]  /*69d0*/  @!PT LDS RZ, [RZ] ;  /* 0x00000000fffff984 */ /* 0x000fe20000000800 */
[----:B------:R2:W-:Y:S07]  /*69e0*/  MEMBAR.ALL.CTA ;  /* 0x0000000000007992 */ /* 0x0005ee0000008000 */
[----:B--2---:R-:W2:Y:S02]  /*69f0*/  FENCE.VIEW.ASYNC.S ;  /* 0x00000000000073c6 */ /* 0x004ea40000000000 */
[----:B--2---:R-:W-:Y:S06]  /*6a00*/  BAR.SYNC.DEFER_BLOCKING 0x1, 0x80 ;  /* 0x0042000000007b1d */ /* 0x004fec0000010000 */
[----:B------:R-:W-:Y:S05]  /*6a10*/  @P0 BRA `(.L_x_117) ;  /* 0x0000000000380947 */ /* 0x000fea0003800000 */
[----:B------:R-:W-:Y:S02]  /*6a20*/  UIADD3 UR4, UPT, UPT, UR48, 0x200, URZ ;  /* 0x0000020030047890 */ /* 0x000fe4000fffe0ff */
[----:B------:R-:W-:Y:S01]  /*6a30*/  UIADD3 UR8, UP0, UPT, UR52, 0x680, URZ ;  /* 0x0000068034087890 */ /* 0x000fe2000ff1e0ff */
[----:B------:R-:W-:Y:S01]  /*6a40*/  UMOV UR43, UR36 ;  /* 0x00000024002b7c82 */ /* 0x000fe20008000000 */
[----:B------:R-:W-:Y:S02]  /*6a50*/  UIADD3 UR5, UPT, UPT, UR41, 0x40, URZ ;  /* 0x0000004029057890 */ /* 0x000fe4000fffe0ff */
[----:B------:R-:W-:Y:S01]  /*6a60*/  MOV R67, UR4 ;  /* 0x0000000400437c02 */ /* 0x000fe20008000f00 */
[----:B------:R-:W-:Y:S02]  /*6a70*/  UIADD3.X UR9, UPT, UPT, URZ, UR53, URZ, UP0, !UPT ;  /* 0x00000035ff097290 */ /* 0x000fe400087fe4ff */
[----:B------:R-:W-:Y:S01]  /*6a80*/  UIADD3 UR4, UPT, UPT, UR48, 0xa00, URZ ;  /* 0x00000a0030047890 */ /* 0x000fe2000fffe0ff */
[----:B------:R-:W-:Y:S01]  /*6a90*/  R2UR UR40, R67 ;  /* 0x00000000432872ca */ /* 0x000fe200000e0000 */
[----:B------:R-:W-:Y:S01]  /*6aa0*/  UMOV UR6, UR42 ;  /* 0x0000002a00067c82 */ /* 0x000fe20008000000 */
[----:B------:R-:W-:Y:S11]  /*6ab0*/  UMOV UR7, UR36 ;  /* 0x0000002400077c82 */ /* 0x000ff60008000000 */
[----:B------:R2:W-:Y:S01]  /*6ac0*/  UTMASTG.3D [UR40], [UR8] ;  /* 0x00000028080073b5 */ /* 0x0005e20008010000 */
[----:B------:R2:W-:Y:S01]  /*6ad0*/  UTMASTG.3D [UR4], [UR8] ;  /* 0x00000004080073b5 */ /* 0x0005e20008010000 */
[----:B------:R0:W-:Y:S01]  /*6ae0*/  UTMACMDFLUSH ;  /* 0x00000000000079b7 */ /* 0x0001e20000000000 */
[----:B--2---:R-:W-:Y:S04]  /*6af0*/  DEPBAR.LE SB0, 0x1 ;  /* 0x000080400000791a */ /* 0x004fe80000000000 */
.L_x_117:
[----:B------:R-:W-:Y:S05]  /*6b00*/  BSYNC.RECONVERGENT B0 ;  /* 0x0000000000007941 */ /* 0x000fea0003800200 */
.L_x_116:
[----:B------:R-:W-:Y:S01]  /*6b10*/  BAR.SYNC.DEFER_BLOCKING 0x1, 0x80 ;  /* 0x0042000000007b1d */ /* 0x000fe20000010000 */
[----:B------:R-:W-:Y:S01]  /*6b20*/  ISETP.NE.AND P1, PT, R78, RZ, PT ;  /* 0x000000ff4e00720c */ /* 0x000fe20003f25270 */
[----:B------:R-:W-:Y:S01]  /*6b30*/  UISETP.NE.AND UP0, UPT, UR49, URZ, UPT ;  /* 0x000000ff3100728c */ /* 0x000fe2000bf05270 */
[----:B------:R-:W-:Y:S11]  /*6b40*/  LEA R3, R38, UR48, 0x3 ;  /* 0x0000003026037c11 */ /* 0x000ff6000f8e18ff */
[----:B------:R-:W-:Y:S01]  /*6b50*/  @P1 SHF.L.U32 R2, R71, 0x1f, RZ ;  /* 0x0000001f47021819 */ /* 0x000fe200000006ff */
[----:B------:R-:W-:Y:S06]  /*6b60*/  BRA.U !UP0, `(.L_x_118) ;  /* 0x0000000108247547 */ /* 0x000fec000b800000 */
[----:B------:R-:W-:Y:S01]  /*6b70*/  IMAD.U32 R5, RZ, RZ, UR51 ;  /* 0x00000033ff057e24 */ /* 0x000fe2000f8e00ff */
[----:B------:R-:W-:Y:S01]  /*6b80*/  MOV R0, UR37 ;  /* 0x0000002500007c02 */ /* 0x000fe20008000f00 */
[----:B------:R-:W-:Y:S03]  /*6b90*/  UIADD3 UR51, UPT, UPT, UR51, 0x1, URZ ;  /* 0x0000000133337890 */ /* 0x000fe6000fffe0ff */
[----:B------:R-:W-:Y:S01]  /*6ba0*/  @P1 LEA R5, R5, UR48, 0x3 ;  /* 0x0000003005051c11 */ /* 0x000fe2000f8e18ff */
[----:B------:R-:W-:Y:S04]  /*6bb0*/  UISETP.NE.AND UP0, UPT, UR51, 0x4, UPT ;  /* 0x000000043300788c */ /* 0x000fe8000bf05270 */
[----:B------:R-:W-:Y:S01]  /*6bc0*/  @P1 VIADD R5, R5, 0x60 ;  /* 0x0000006005051836 */ /* 0x000fe20000000000 */
[----:B------:R-:W-:Y:S04]  /*6bd0*/  USEL UR51, UR51, URZ, UP0 ;  /* 0x000000ff33337287 */ /* 0x000fe80008000000 */
[----:B------:R-:W-:Y:S04]  /*6be0*/  @P1 PRMT R0, R0, 0x654, R5 ;  /* 0x0000065400001816 */ /* 0x000fe80000000005 */
[----:B------:R2:W-:Y:S04]  /*6bf0*/  @P1 SYNCS.ARRIVE.TRANS64.RED.A1T0 RZ, [R0+URZ], RZ ;  /* 0x000000ff00ff19a7 */ /* 0x0005e800081004ff */
.L_x_118:
[----:B------:R-:W3:Y:S01]  /*6c00*/  @P1 SYNCS.PHASECHK.TRANS64.TRYWAIT P0, [R3+URZ+0x40], R2 ;  /* 0x00004002030015a7 */ /* 0x000ee200080011ff */
[----:B------:R-:W-:Y:S01]  /*6c10*/  BSSY B1, `(.L_x_119) ;  /* 0x0000012000017945 */ /* 0x000fe20003800000 */
[----:B---3--:R-:W-:Y:S03]  /*6c20*/  @P1 SEL R39, RZ, 0x1, !P0 ;  /* 0x00000001ff271807 */ /* 0x008fe60004000000 */
[----:B------:R-:W-:Y:S05]  /*6c30*/  @!P1 BRA `(.L_x_120) ;  /* 0x00000000003c9947 */ /* 0x000fea0003800000 */
[----:B------:R-:W-:Y:S01]  /*6c40*/  ISETP.NE.AND P1, PT, R80, RZ, PT ;  /* 0x000000ff5000720c */ /* 0x000fe20003f25270 */
[----:B------:R-:W-:Y:S01]  /*6c50*/  BSSY B0, `(.L_x_121) ;  /* 0x0000009000007945 */ /* 0x000fe20003800000 */
[----:B------:R-:W-:Y:S11]  /*6c60*/  ISETP.NE.AND P0, PT, R39, RZ, PT ;  /* 0x000000ff2700720c */ /* 0x000ff60003f05270 */
[----:B------:R-:W-:Y:S05]  /*6c70*/  @P1 IMAD R4, R38, 0x1000, R77 ;  /* 0x0000100026041824 */ /* 0x000fea00078e024d */
[----:B------:R-:W-:Y:S05]  /*6c80*/  @P1 IADD3 R2, PT, PT, R4, UR48, RZ ;  /* 0x0000003004021c10 */ /* 0x000fea000fffe0ff */
[----:B------:R-:W-:Y:S01]  /*6c90*/  @P1 IMAD.IADD R2, R81, 0x1, R2 ;  /* 0x0000000151021824 */ /* 0x000fe200078e0202 */
[----:B------:R-:W-:Y:S06]  /*6ca0*/  @P0 BRA `(.L_x_122) ;  /* 0x00000000000c0947 */ /* 0x000fec0003800000 */
[----:B--2---:R-:W-:Y:S04]  /*6cb0*/  SHF.L.U32 R0, R71, 0x1f, RZ ;  /* 0x0000001f47007819 */ /* 0x004fe800000006ff */
[----:B------:R-:W2:Y:S02]  /*6cc0*/  SYNCS.PHASECHK.TRANS64.TRYWAIT P0, [R3+URZ+0x40], R0 ;  /* 0x00004000030075a7 */ /* 0x000ea400080011ff */
[----:B--2---:R-:W-:Y:S05]  /*6cd0*/  @!P0 BRA `(.L_x_123) ;  /* 0x00000028000c8947 */ /* 0x004fea0003800000 */
.L_x_122:
[----:B------:R-:W-:Y:S05]  /*6ce0*/  BSYNC B0 ;  /* 0x0000000000007941 */ /* 0x000fea0003800000 */
.L_x_121:
[----:B------:R-:W-:Y:S02]  /*6cf0*/  ISETP.NE.AND P0, PT, R80, RZ, PT ;  /* 0x000000ff5000720c */ /* 0x000fe40003f05270 */
[----:B------:R-:W-:Y:S11]  /*6d00*/  IADD3 R38, PT, PT, R38, 0x1, RZ ;  /* 0x0000000126267810 */ /* 0x000ff60007ffe0ff */
[----:B------:R3:W4:Y:S04]  /*6d10*/  @P0 LDS.128 R40, [R4+UR48+0x200] ;  /* 0x0002003004280984 */ /* 0x0007280008000c00 */
[----:B------:R3:W1:Y:S02]  /*6d20*/  @P0 LDS.128 R48, [R2+0x200] ;  /* 0x0002000002300984 */ /* 0x0006640000000c00 */
.L_x_120:
[----:B------:R-:W-:Y:S05]  /*6d30*/  BSYNC B1 ;  /* 0x0000000000017941 */ /* 0x000fea0003800000 */
.L_x_119:
[----:B--2---:R-:W-:Y:S05]  /*6d40*/  VIADD R3, R34, 0x10 ;  /* 0x0000001022037836 */ /* 0x004fea0000000000 */
[----:B------:R-:W-:Y:S04]  /*6d50*/  SHF.R.U32.HI R3, RZ, 0x15, R3 ;  /* 0x00000015ff037819 */ /* 0x000fe80000011603 */
[----:B------:R-:W-:Y:S11]  /*6d60*/  LOP3.LUT P0, RZ, R3, 0x3, R66, 0x48, !PT ;  /* 0x0000000303ff7812 */ /* 0x000ff60007804842 */
[----:B------:R-:W-:Y:S02]  /*6d70*/  @!UPT UIADD3 URZ, UPT, UPT, URZ, URZ, URZ ;  /* 0x000000fffffff290 */ /* 0x000fe4000fffe0ff */
[----:B------:R-:W-:Y:S05]  /*6d80*/  @!P0 BRA `(.L_x_124) ;  /* 0x0000000000408947 */ /* 0x000fea0003800000 */
[----:B------:R-:W2:Y:S01]  /*6d90*/  LDCU.64 UR8, c[0x4][0x70] ;  /* 0x01000e00ff0877ac */ /* 0x000ea20008000a00 */
[----:B------:R-:W-:Y:S01]  /*6da0*/  MOV R3, 0x0 ;  /* 0x0000000000037802 */ /* 0x000fe20000000f00 */
[----:B------:R-:W-:Y:S02]  /*6db0*/  HFMA2 R12, -RZ, RZ, 0, 5.9604644775390625e-08 ;  /* 0x00000001ff0c7431 */ /* 0x000fe400000001ff */
[----:B------:R-:W-:Y:S02]  /*6dc0*/  IMAD.MOV.U32 R8, RZ, RZ, 0x192 ;  /* 0x00000192ff087424 */ /* 0x000fe400078e00ff */
[----:B------:R-:W-:Y:S01]  /*6dd0*/  IMAD.MOV.U32 R13, RZ, RZ, RZ ;  /* 0x000000ffff0d7224 */ /* 0x000fe200078e00ff */
[----:B------:R-:W5:Y:S01]  /*6de0*/  LDCU.64 UR6, c[0x4][0x78] ;  /* 0x01000f00ff0677ac */ /* 0x000f620008000a00 */
[----:B---3--:R-:W3:Y:S01]  /*6df0*/  LDC.64 R2, c[0x4][R3] ;  /* 0x0100000003027b82 */ /* 0x008ee20000000a00 */
[----:B------:R-:W4:Y:S01]  /*6e00*/  LDCU.64 UR4, c[0x4][0x10] ;  /* 0x01000200ff0477ac */ /* 0x000f220008000a00 */
[----:B--2---:R-:W-:Y:S01]  /*6e10*/  MOV R5, UR9 ;  /* 0x0000000900057c02 */ /* 0x004fe20008000f00 */
[----:B------:R-:W-:Y:S01]  /*6e20*/  IMAD.U32 R4, RZ, RZ, UR8 ;  /* 0x00000008ff047e24 */ /* 0x000fe2000f8e00ff */
[----:B-----5:R-:W-:Y:S01]  /*6e30*/  MOV R7, UR7 ;  /* 0x0000000700077c02 */ /* 0x020fe20008000f00 */
[----:B------:R-:W-:Y:S01]  /*6e40*/  IMAD.U32 R6, RZ, RZ, UR6 ;  /* 0x00000006ff067e24 */ /* 0x000fe2000f8e00ff */
[----:B----4-:R-:W-:Y:S01]  /*6e50*/  MOV R11, UR5 ;  /* 0x00000005000b7c02 */ /* 0x010fe20008000f00 */
[----:B------:R-:W-:Y:S02]  /*6e60*/  IMAD.U32 R10, RZ, RZ, UR4 ;  /* 0x00000004ff0a7e24 */ /* 0x000fe4000f8e00ff */
[----:B------:R-:W-:Y:S07]  /*6e70*/  LEPC R20, `(.L_x_124) ;  /* 0x000000001014794e */ /* 0x000fee0000000000 */
[----:B-1-3--:R-:W-:Y:S05]  /*6e80*/  CALL.ABS.NOINC R2 ;  /* 0x0000000002007343 */ /* 0x00afea0003c00000 */
.L_x_124:
[----:B------:R-:W-:Y:S01]  /*6e90*/  ISETP.NE.AND P6, PT, R78, RZ, PT ;  /* 0x000000ff4e00720c */ /* 0x000fe20003fc5270 */
[----:B------:R-:W-:Y:S05]  /*6ea0*/  WARPSYNC.ALL ;  /* 0x0000000000007948 */ /* 0x000fea0003800000 */
[----:B------:R-:W-:Y:S01]  /*6eb0*/  R2UR UR4, R34 ;  /* 0x00000000220472ca */ /* 0x000fe200000e0000 */
[--C-:B----4-:R-:W-:Y:S01]  /*6ec0*/  HADD2.F32 R20, -RZ, R40.reuse.H0_H0 ;  /* 0x20000028ff147230 */ /* 0x110fe20000004100 */
[----:B------:R-:W-:Y:S01]  /*6ed0*/  ISETP.NE.AND P0, PT, R72, RZ, PT ;  /* 0x000000ff4800720c */ /* 0x000fe20003f05270 */
[----:B------:R-:W-:Y:S01]  /*6ee0*/  HADD2.F32 R21, -RZ, R40.H1_H1 ;  /* 0x30000028ff157230 */ /* 0x000fe20000004100 */
[----:B------:R-:W-:Y:S01]  /*6ef0*/  MOV R82, UR51 ;  /* 0x0000003300527c02 */ /* 0x000fe20008000f00 */
[--C-:B------:R-:W-:Y:S01]  /*6f00*/  HADD2.F32 R36, -RZ, R41.reuse.H1_H1 ;  /* 0x30000029ff247230 */ /* 0x100fe20000004100 */
[----:B------:R-:W-:Y:S01]  /*6f10*/  MOV R83, UR37 ;  /* 0x0000002500537c02 */ /* 0x000fe20008000f00 */
[----:B-1----:R-:W-:Y:S01]  /*6f20*/  HADD2.F32 R37, -RZ, R48.H0_H0 ;  /* 0x20000030ff257230 */ /* 0x002fe20000004100 */
[----:B------:R-:W-:Y:S01]  /*6f30*/  @P6 LEA R82, R82, UR48, 0x3 ;  /* 0x0000003052526c11 */ /* 0x000fe2000f8e18ff */
[----:B------:R-:W-:Y:S01]  /*6f40*/  BSSY.RECONVERGENT B0, `(.L_x_125) ;  /* 0x0000052000007945 */ /* 0x000fe20003800200 */
[----:B------:R-:W-:Y:S02]  /*6f50*/  @P6 SHF.L.U32 R88, R71, 0x1f, RZ ;  /* 0x0000001f47586819 */ /* 0x000fe400000006ff */
[----:B------:R-:W-:Y:S01]  /*6f60*/  @P6 IADD3 R82, PT, PT, R82, 0x60, RZ ;  /* 0x0000006052526810 */ /* 0x000fe20007ffe0ff */
[----:B---3--:R-:W1:Y:S03]  /*6f70*/  LDTM.x16 R4, tmem[UR4+0x10] ;  /* 0x00001004000479ee */ /* 0x008e660008240000 */
[----:B------:R-:W-:Y:S02]  /*6f80*/  @P6 PRMT R82, R83, 0x654, R82 ;  /* 0x0000065453526816 */ /* 0x000fe40000000052 */
[----:B------:R-:W-:Y:S01]  /*6f90*/  LEA R83, R38, UR48, 0x3 ;  /* 0x0000003026537c11 */ /* 0x000fe2000f8e18ff */
[C---:B-1----:R-:W-:Y:S01]  /*6fa0*/  FMUL R0, R32.reuse, R4 ;  /* 0x0000000420007220 */ /* 0x042fe20000400000 */
[C---:B------:R-:W-:Y:S01]  /*6fb0*/  FMUL R2, R32.reuse, R5 ;  /* 0x0000000520027220 */ /* 0x040fe20000400000 */
[C---:B------:R-:W-:Y:S01]  /*6fc0*/  FMUL R3, R32.reuse, R6 ;  /* 0x0000000620037220 */ /* 0x040fe20000400000 */
[C---:B------:R-:W-:Y:S01]  /*6fd0*/  FMUL R7, R32.reuse, R7 ;  /* 0x0000000720077220 */ /* 0x040fe20000400000 */
[C---:B------:R-:W-:Y:S01]  /*6fe0*/  FFMA R0, R35.reuse, R20, R0 ;  /* 0x0000001423007223 */ /* 0x040fe20000000000 */
[----:B------:R-:W-:Y:S02]  /*6ff0*/  HADD2.F32 R20, -RZ, R41.H0_H0 ;  /* 0x20000029ff147230 */ /* 0x000fe40000004100 */
[C---:B------:R-:W-:Y:S01]  /*7000*/  FFMA R2, R35.reuse, R21, R2 ;  /* 0x0000001523027223 */ /* 0x040fe20000000002 */
[C---:B------:R-:W-:Y:S01]  /*7010*/  FMUL R4, R32.reuse, R8 ;  /* 0x0000000820047220 */ /* 0x040fe20000400000 */
[C---:B------:R-:W-:Y:S01]  /*7020*/  FMUL R5, R32.reuse, R9 ;  /* 0x0000000920057220 */ /* 0x040fe20000400000 */
[--C-:B------:R-:W-:Y:S02]  /*7030*/  HADD2.F32 R21, -RZ, R43.reuse.H0_H0 ;  /* 0x2000002bff157230 */ /* 0x100fe40000004100 */
[C---:B------:R-:W-:Y:S01]  /*7040*/  FFMA R3, R35.reuse, R20, R3 ;  /* 0x0000001423037223 */ /* 0x040fe20000000003 */
[--C-:B------:R-:W-:Y:S02]  /*7050*/  HADD2.F32 R20, -RZ, R42.reuse.H0_H0 ;  /* 0x2000002aff147230 */ /* 0x100fe40000004100 */
[C---:B------:R-:W-:Y:S01]  /*7060*/  FFMA R7, R35.reuse, R36, R7 ;  /* 0x0000002423077223 */ /* 0x040fe20000000007 */
[C---:B------:R-:W-:Y:S01]  /*7070*/  FMUL R6, R32.reuse, R10 ;  /* 0x0000000a20067220 */ /* 0x040fe20000400000 */
[----:B------:R-:W-:Y:S02]  /*7080*/  HADD2.F32 R36, -RZ, R43.H1_H1 ;  /* 0x3000002bff247230 */ /* 0x000fe40000004100 */
[C---:B------:R-:W-:Y:S01]  /*7090*/  FMUL R11, R32.reuse, R11 ;  /* 0x0000000b200b7220 */ /* 0x040fe20000400000 */
[C---:B------:R-:W-:Y:S01]  /*70a0*/  FFMA R4, R35.reuse, R20, R4 ;  /* 0x0000001423047223 */ /* 0x040fe20000000004 */
[----:B------:R-:W-:Y:S02]  /*70b0*/  HADD2.F32 R20, -RZ, R42.H1_H1 ;  /* 0x3000002aff147230 */ /* 0x000fe40000004100 */
[C---:B------:R-:W-:Y:S01]  /*70c0*/  FMUL R8, R32.reuse, R12 ;  /* 0x0000000c20087220 */ /* 0x040fe20000400000 */
[C---:B------:R-:W-:Y:S01]  /*70d0*/  FMUL R9, R32.reuse, R13 ;  /* 0x0000000d20097220 */ /* 0x040fe20000400000 */
[C---:B------:R-:W-:Y:S01]  /*70e0*/  FMUL R10, R32.reuse, R14 ;  /* 0x0000000e200a7220 */ /* 0x040fe20000400000 */
[C---:B------:R-:W-:Y:S01]  /*70f0*/  FMUL R15, R32.reuse, R15 ;  /* 0x0000000f200f7220 */ /* 0x040fe20000400000 */
[C---:B------:R-:W-:Y:S01]  /*7100*/  FFMA R5, R35.reuse, R20, R5 ;  /* 0x0000001423057223 */ /* 0x040fe20000000005 */
[----:B------:R-:W-:Y:S02]  /*7110*/  HADD2.F32 R20, -RZ, R48.H1_H1 ;  /* 0x30000030ff147230 */ /* 0x000fe40000004100 */
[C---:B------:R-:W-:Y:S01]  /*7120*/  FFMA R6, R35.reuse, R21, R6 ;  /* 0x0000001523067223 */ /* 0x040fe20000000006 */
[C---:B------:R-:W-:Y:S01]  /*7130*/  FFMA R11, R35.reuse, R36, R11 ;  /* 0x00000024230b7223 */ /* 0x040fe2000000000b */
[C---:B------:R-:W-:Y:S01]  /*7140*/  FFMA R8, R35.reuse, R37, R8 ;  /* 0x0000002523087223 */ /* 0x040fe20000000008 */
[--C-:B------:R-:W-:Y:S02]  /*7150*/  HADD2.F32 R21, -RZ, R49.reuse.H0_H0 ;  /* 0x20000031ff157230 */ /* 0x100fe40000004100 */
[C---:B------:R-:W-:Y:S01]  /*7160*/  FFMA R9, R35.reuse, R20, R9 ;  /* 0x0000001423097223 */ /* 0x040fe20000000009 */
[----:B------:R-:W-:Y:S02]  /*7170*/  HADD2.F32 R20, -RZ, R49.H1_H1 ;  /* 0x30000031ff147230 */ /* 0x000fe40000004100 */
[C---:B------:R-:W-:Y:S01]  /*7180*/  FMUL R12, R32.reuse, R16 ;  /* 0x00000010200c7220 */ /* 0x040fe20000400000 */
[C---:B------:R-:W-:Y:S01]  /*7190*/  FMUL R13, R32.reuse, R17 ;  /* 0x00000011200d7220 */ /* 0x040fe20000400000 */
[C---:B------:R-:W-:Y:S01]  /*71a0*/  FFMA R10, R35.reuse, R21, R10 ;  /* 0x00000015230a7223 */ /* 0x040fe2000000000a */
[--C-:B------:R-:W-:Y:S02]  /*71b0*/  HADD2.F32 R21, -RZ, R50.reuse.H0_H0 ;  /* 0x20000032ff157230 */ /* 0x100fe40000004100 */
[C---:B------:R-:W-:Y:S01]  /*71c0*/  FFMA R15, R35.reuse, R20, R15 ;  /* 0x00000014230f7223 */ /* 0x040fe2000000000f */
[----:B------:R-:W-:Y:S02]  /*71d0*/  HADD2.F32 R20, -RZ, R50.H1_H1 ;  /* 0x30000032ff147230 */ /* 0x000fe40000004100 */
[C---:B------:R-:W-:Y:S01]  /*71e0*/  FMUL R14, R32.reuse, R18 ;  /* 0x00000012200e7220 */ /* 0x040fe20000400000 */
[--C-:B------:R-:W-:Y:S02]  /*71f0*/  HADD2.F32 R37, -RZ, R51.reuse.H0_H0 ;  /* 0x20000033ff257230 */ /* 0x100fe40000004100 */
[----:B------:R-:W-:Y:S01]  /*7200*/  FMUL R19, R32, R19 ;  /* 0x0000001320137220 */ /* 0x000fe20000400000 */
[----:B------:R-:W-:Y:S01]  /*7210*/  HADD2.F32 R36, -RZ, R51.H1_H1 ;  /* 0x30000033ff247230 */ /* 0x000fe20000004100 */
        /* <DEDUP_REMOVED lines=22> */
[----:B------:R-:W-:Y:S02]  /*7380*/  UIADD3 UR12, UP0, UPT, UR52, 0x680, URZ ;  /* 0x00000680340c7890 */ /* 0x000fe4000ff1e0ff */
[----:B------:R-:W-:Y:S02]  /*7390*/  UIADD3 UR9, UPT, UPT, UR41, 0x10, URZ ;  /* 0x0000001029097890 */ /* 0x000fe4000fffe0ff */
[----:B------:R-:W-:Y:S02]  /*73a0*/  UIADD3 UR8, UPT, UPT, UR48, 0x1200, URZ ;  /* 0x0000120030087890 */ /* 0x000fe4000fffe0ff */
[----:B------:R-:W-:Y:S01]  /*73b0*/  UIADD3.X UR13, UPT, UPT, URZ, UR53, URZ, UP0, !UPT ;  /* 0x00000035ff0d7290 */ /* 0x000fe200087fe4ff */
[----:B------:R-:W-:Y:S01]  /*73c0*/  UMOV UR10, UR42 ;  /* 0x0000002a000a7c82 */ /* 0x000fe20008000000 */
[----:B------:R-:W-:Y:S01]  /*73d0*/  UMOV UR11, UR36 ;  /* 0x00000024000b7c82 */ /* 0x000fe20008000000 */
[----:B------:R-:W-:Y:S02]  /*73e0*/  UIADD3 UR5, UPT, UPT, UR41, 0x50, URZ ;  /* 0x0000005029057890 */ /* 0x000fe4000fffe0ff */
[----:B------:R-:W-:Y:S01]  /*73f0*/  UIADD3 UR4, UPT, UPT, UR48, 0x1a00, URZ ;  /* 0x00001a0030047890 */ /* 0x000fe2000fffe0ff */
[----:B------:R-:W-:Y:S03]  /*7400*/  UMOV UR6, UR42 ;  /* 0x0000002a00067c82 */ /* 0x000fe60008000000 */
[----:B------:R2:W-:Y:S01]  /*7410*/  UTMASTG.3D [UR8], [UR12] ;  /* 0x000000080c0073b5 */ /* 0x0005e20008010000 */
[----:B------:R-:W-:Y:S04]  /*7420*/  UMOV UR7, UR36 ;  /* 0x0000002400077c82 */ /* 0x000fe80008000000 */
[----:B------:R2:W-:Y:S01]  /*7430*/  UTMASTG.3D [UR4], [UR12] ;  /* 0x000000040c0073b5 */ /* 0x0005e20008010000 */
[----:B------:R0:W-:Y:S01]  /*7440*/  UTMACMDFLUSH ;  /* 0x00000000000079b7 */ /* 0x0001e20000000000 */
[----:B--2---:R-:W-:Y:S04]  /*7450*/  DEPBAR.LE SB0, 0x1 ;  /* 0x000080400000791a */ /* 0x004fe80000000000 */
.L_x_126:
[----:B------:R-:W-:Y:S05]  /*7460*/  BSYNC.RECONVERGENT B0 ;  /* 0x0000000000007941 */ /* 0x000fea0003800200 */
.L_x_125:
[----:B------:R-:W-:Y:S01]  /*7470*/  BAR.SYNC.DEFER_BLOCKING 0x1, 0x80 ;  /* 0x0042000000007b1d */ /* 0x000fe20000010000 */
[----:B------:R-:W-:Y:S04]  /*7480*/  UIADD3 UR40, UPT, UPT, UR51, 0x1, URZ ;  /* 0x0000000133287890 */ /* 0x000fe8000fffe0ff */
[----:B------:R-:W-:Y:S04]  /*7490*/  UISETP.NE.AND UP0, UPT, UR40, 0x4, UPT ;  /* 0x000000042800788c */ /* 0x000fe8000bf05270 */
[----:B------:R-:W-:Y:S01]  /*74a0*/  USEL UR40, UR40, URZ, UP0 ;  /* 0x000000ff28287287 */ /* 0x000fe20008000000 */
[----:B------:R2:W-:Y:S01]  /*74b0*/  @P6 SYNCS.ARRIVE.TRANS64.RED.A1T0 RZ, [R82+URZ], RZ ;  /* 0x000000ff52ff69a7 */ /* 0x0005e200081004ff */
[----:B------:R-:W-:Y:S01]  /*74c0*/  BSSY B1, `(.L_x_127) ;  /* 0x0000013000017945 */ /* 0x000fe20003800000 */
[----:B------:R-:W3:Y:S02]  /*74d0*/  @P6 SYNCS.PHASECHK.TRANS64.TRYWAIT P0, [R83+URZ+0x40], R88 ;  /* 0x00004058530065a7 */ /* 0x000ee400080011ff */
[----:B---3--:R-:W-:Y:S01]  /*74e0*/  @P6 SEL R39, RZ, 0x1, !P0 ;  /* 0x00000001ff276807 */ /* 0x008fe20004000000 */
[----:B--2---:R-:W-:Y:S06]  /*74f0*/  @!P6 BRA `(.L_x_128) ;  /* 0x00000000003ce947 */ /* 0x004fec0003800000 */
[----:B------:R-:W-:Y:S01]  /*7500*/  ISETP.NE.AND P1, PT, R80, RZ, PT ;  /* 0x000000ff5000720c */ /* 0x000fe20003f25270 */
[----:B------:R-:W-:Y:S01]  /*7510*/  BSSY B0, `(.L_x_129) ;  /* 0x0000009000007945 */ /* 0x000fe20003800000 */
[----:B------:R-:W-:Y:S11]  /*7520*/  ISETP.NE.AND P0, PT, R39, RZ, PT ;  /* 0x000000ff2700720c */ /* 0x000ff60003f05270 */
[----:B------:R-:W-:Y:S05]  /*7530*/  @P1 IMAD R2, R38, 0x1000, R77 ;  /* 0x0000100026021824 */ /* 0x000fea00078e024d */
[----:B------:R-:W-:Y:S05]  /*7540*/  @P1 IADD3 R0, PT, PT, R2, UR48, RZ ;  /* 0x0000003002001c10 */ /* 0x000fea000fffe0ff */
[----:B------:R-:W-:Y:S01]  /*7550*/  @P1 IMAD.IADD R0, R81, 0x1, R0 ;  /* 0x0000000151001824 */ /* 0x000fe200078e0200 */
[----:B------:R-:W-:Y:S06]  /*7560*/  @P0 BRA `(.L_x_130) ;  /* 0x00000000000c0947 */ /* 0x000fec0003800000 */
[----:B------:R-:W-:Y:S04]  /*7570*/  SHF.L.U32 R4, R71, 0x1f, RZ ;  /* 0x0000001f47047819 */ /* 0x000fe800000006ff */
[----:B------:R-:W2:Y:S02]  /*7580*/  SYNCS.PHASECHK.TRANS64.TRYWAIT P0, [R83+URZ+0x40], R4 ;  /* 0x00004004530075a7 */ /* 0x000ea400080011ff */
[----:B--2---:R-:W-:Y:S05]  /*7590*/  @!P0 BRA `(.L_x_131) ;  /* 0x0000001c00f08947 */ /* 0x004fea0003800000 */
.L_x_130:
[----:B------:R-:W-:Y:S05]  /*75a0*/  BSYNC B0 ;  /* 0x0000000000007941 */ /* 0x000fea0003800000 */
.L_x_129:
[----:B------:R-:W-:Y:S02]  /*75b0*/  ISETP.NE.AND P0, PT, R80, RZ, PT ;  /* 0x000000ff5000720c */ /* 0x000fe40003f05270 */
[----:B------:R-:W-:Y:S11]  /*75c0*/  IADD3 R38, PT, PT, R38, 0x1, RZ ;  /* 0x0000000126267810 */ /* 0x000ff60007ffe0ff */
[----:B------:R3:W4:Y:S04]  /*75d0*/  @P0 LDS.128 R40, [R2+UR48+0x200] ;  /* 0x0002003002280984 */ /* 0x0007280008000c00 */
[----:B------:R3:W1:Y:S02]  /*75e0*/  @P0 LDS.128 R48, [R0+0x200] ;  /* 0x0002000000300984 */ /* 0x0006640000000c00 */
.L_x_128:
[----:B------:R-:W-:Y:S05]  /*75f0*/  BSYNC B1 ;  /* 0x0000000000017941 */ /* 0x000fea0003800000 */
.L_x_127:
[----:B------:R-:W-:Y:S05]  /*7600*/  VIADD R3, R34, 0x20 ;  /* 0x0000002022037836 */ /* 0x000fea0000000000 */
[----:B------:R-:W-:Y:S04]  /*7610*/  SHF.R.U32.HI R3, RZ, 0x15, R3 ;  /* 0x00000015ff037819 */ /* 0x000fe80000011603 */
[----:B------:R-:W-:Y:S11]  /*7620*/  LOP3.LUT P0, RZ, R3, 0x3, R66, 0x48, !PT ;  /* 0x0000000303ff7812 */ /* 0x000ff60007804842 */
[----:B------:R-:W-:Y:S02]  /*7630*/  @!UPT UIADD3 URZ, UPT, UPT, URZ, URZ, URZ ;  /* 0x000000fffffff290 */ /* 0x000fe4000fffe0ff */
[----:B------:R-:W-:Y:S05]  /*7640*/  @!P0 BRA `(.L_x_132) ;  /* 0x0000000000408947 */ /* 0x000fea0003800000 */
[----:B------:R-:W5:Y:S01]  /*7650*/  LDCU.64 UR8, c[0x4][0x70] ;  /* 0x01000e00ff0877ac */ /* 0x000f620008000a00 */
[----:B------:R-:W-:Y:S01]  /*7660*/  MOV R3, 0x0 ;  /* 0x0000000000037802 */ /* 0x000fe20000000f00 */
[----:B------:R-:W-:Y:S02]  /*7670*/  HFMA2 R12, -RZ, RZ, 0, 5.9604644775390625e-08 ;  /* 0x00000001ff0c7431 */ /* 0x000fe400000001ff */
[----:B------:R-:W-:Y:S02]  /*7680*/  IMAD.MOV.U32 R8, RZ, RZ, 0x192 ;  /* 0x00000192ff087424 */ /* 0x000fe400078e00ff */
[----:B------:R-:W-:Y:S01]  /*7690*/  IMAD.MOV.U32 R13, RZ, RZ, RZ ;  /* 0x000000ffff0d7224 */ /* 0x000fe200078e00ff */
[----:B------:R-:W4:Y:S01]  /*76a0*/  LDCU.64 UR6, c[0x4][0x78] ;  /* 0x01000f00ff0677ac */ /* 0x000f220008000a00 */
[----:B---3--:R-:W3:Y:S01]  /*76b0*/  LDC.64 R2, c[0x4][R3] ;  /* 0x0100000003027b82 */ /* 0x008ee20000000a00 */
[----:B------:R-:W1:Y:S01]  /*76c0*/  LDCU.64 UR4, c[0x4][0x10] ;  /* 0x01000200ff0477ac */ /* 0x000e620008000a00 */
[----:B-----5:R-:W-:Y:S01]  /*76d0*/  MOV R5, UR9 ;  /* 0x0000000900057c02 */ /* 0x020fe20008000f00 */
[----:B--2---:R-:W-:Y:S01]  /*76e0*/  IMAD.U32 R4, RZ, RZ, UR8 ;  /* 0x00000008ff047e24 */ /* 0x004fe2000f8e00ff */
[----:B----4-:R-:W-:Y:S01]  /*76f0*/  MOV R7, UR7 ;  /* 0x0000000700077c02 */ /* 0x010fe20008000f00 */
[----:B------:R-:W-:Y:S01]  /*7700*/  IMAD.U32 R6, RZ, RZ, UR6 ;  /* 0x00000006ff067e24 */ /* 0x000fe2000f8e00ff */
[----:B-1----:R-:W-:Y:S01]  /*7710*/  MOV R11, UR5 ;  /* 0x00000005000b7c02 */ /* 0x002fe20008000f00 */
[----:B------:R-:W-:Y:S02]  /*7720*/  IMAD.U32 R10, RZ, RZ, UR4 ;  /* 0x00000004ff0a7e24 */ /* 0x000fe4000f8e00ff */
[----:B------:R-:W-:Y:S07]  /*7730*/  LEPC R20, `(.L_x_132) ;  /* 0x000000001014794e */ /* 0x000fee0000000000 */
[----:B---3--:R-:W-:Y:S05]  /*7740*/  CALL.ABS.NOINC R2 ;  /* 0x0000000002007343 */ /* 0x008fea0003c00000 */
.L_x_132:
        /* <DEDUP_REMOVED lines=8> */
[----:B--2---:R-:W-:Y:S01]  /*77d0*/  MOV R83, UR37 ;  /* 0x0000002500537c02 */ /* 0x004fe20008000f00 */
[----:B-1----:R-:W-:Y:S01]  /*77e0*/  HADD2.F32 R37, -RZ, R48.H0_H0 ;  /* 0x20000030ff257230 */ /* 0x002fe20000004100 */
[----:B------:R-:W-:Y:S01]  /*77f0*/  @P6 LEA R82, R82, UR48, 0x3 ;  /* 0x0000003052526c11 */ /* 0x000fe2000f8e18ff */
[----:B------:R-:W-:Y:S01]  /*7800*/  BSSY.RECONVERGENT B0, `(.L_x_133) ;  /* 0x0000052000007945 */ /* 0x000fe20003800200 */
[----:B------:R-:W-:Y:S02]  /*7810*/  LEA R88, R38, UR48, 0x3 ;  /* 0x0000003026587c11 */ /* 0x000fe4000f8e18ff */
[----:B------:R-:W-:Y:S01]  /*7820*/  @P6 IADD3 R82, PT, PT, R82, 0x60, RZ ;  /* 0x0000006052526810 */ /* 0x000fe20007ffe0ff */
[----:B------:R-:W3:Y:S03]  /*7830*/  LDTM.x16 R4, tmem[UR4+0x20] ;  /* 0x00002004000479ee */ /* 0x000ee60008240000 */
[----:B------:R-:W-:Y:S02]  /*7840*/  @P6 PRMT R82, R83, 0x654, R82 ;  /* 0x0000065453526816 */ /* 0x000fe40000000052 */
[----:B------:R-:W-:Y:S01]  /*7850*/  @P6 SHF.L.U32 R83, R71, 0x1f, RZ ;  /* 0x0000001f47536819 */ /* 0x000fe200000006ff */
[C---:B---3--:R-:W-:Y:S01]  /*7860*/  FMUL R0, R32.reuse, R4 ;  /* 0x0000000420007220 */ /* 0x048fe20000400000 */
        /* <DEDUP_REMOVED lines=75> */
.L_x_134:
[----:B------:R-:W-:Y:S05]  /*7d20*/  BSYNC.RECONVERGENT B0 ;  /* 0x0000000000007941 */ /* 0x000fea0003800200 */
.L_x_133:
        /* <DEDUP_REMOVED lines=19> */
.L_x_138:
[----:B------:R-:W-:Y:S05]  /*7e60*/  BSYNC B0 ;  /* 0x0000000000007941 */ /* 0x000fea0003800000 */
.L_x_137:
[----:B------:R-:W-:Y:S11]  /*7e70*/  ISETP.NE.AND P0, PT, R80, RZ, PT ;  /* 0x000000ff5000720c */ /* 0x000ff60003f05270 */
[----:B------:R-:W-:Y:S02]  /*7e80*/  @!UPT UIADD3 URZ, UPT, UPT, URZ, URZ, URZ ;  /* 0x000000fffffff290 */ /* 0x000fe4000fffe0ff */
[----:B------:R3:W4:Y:S04]  /*7e90*/  @P0 LDS.128 R40, [R38+UR48+0x200] ;  /* 0x0002003026280984 */ /* 0x0007280008000c00 */
[----:B------:R3:W1:Y:S02]  /*7ea0*/  @P0 LDS.128 R48, [R81+0x200] ;  /* 0x0002000051300984 */ /* 0x0006640000000c00 */
.L_x_136:
[----:B------:R-:W-:Y:S05]  /*7eb0*/  BSYNC B1 ;  /* 0x0000000000017941 */ /* 0x000fea0003800000 */
.L_x_135:
        /* <DEDUP_REMOVED lines=11> */
[----:B------:R-:W1:Y:S01]  /*7f70*/  LDC.64 R2, c[0x4][R3] ;  /* 0x0100000003027b82 */ /* 0x000e620000000a00 */
[----:B------:R-:W3:Y:S01]  /*7f80*/  LDCU.64 UR4, c[0x4][0x10] ;  /* 0x01000200ff0477ac */ /* 0x000ee20008000a00 */
[----:B--2---:R-:W-:Y:S01]  /*7f90*/  MOV R5, UR9 ;  /* 0x0000000900057c02 */ /* 0x004fe20008000f00 */
[----:B------:R-:W-:Y:S01]  /*7fa0*/  IMAD.U32 R4, RZ, RZ, UR8 ;  /* 0x00000008ff047e24 */ /* 0x000fe2000f8e00ff */
[----:B-----5:R-:W-:Y:S01]  /*7fb0*/  MOV R7, UR7 ;  /* 0x0000000700077c02 */ /* 0x020fe20008000f00 */
[----:B------:R-:W-:Y:S01]  /*7fc0*/  IMAD.U32 R6, RZ, RZ, UR6 ;  /* 0x00000006ff067e24 */ /* 0x000fe2000f8e00ff */
[----:B---3--:R-:W-:Y:S01]  /*7fd0*/  MOV R11, UR5 ;  /* 0x00000005000b7c02 */ /* 0x008fe20008000f00 */
[----:B------:R-:W-:Y:S02]  /*7fe0*/  IMAD.U32 R10, RZ, RZ, UR4 ;  /* 0x00000004ff0a7e24 */ /* 0x000fe4000f8e00ff */
[----:B------:R-:W-:Y:S07]  /*7ff0*/  LEPC R20, `(.L_x_140) ;  /* 0x000000001014794e */ /* 0x000fee0000000000 */
[----:B-1--4-:R-:W-:Y:S05]  /*8000*/  CALL.ABS.NOINC R2 ;  /* 0x0000000002007343 */ /* 0x012fea0003c00000 */
.L_x_140:
[----:B------:R-:W-:Y:S01]  /*8010*/  ISETP.NE.AND P0, PT, R72, RZ, PT ;  /* 0x000000ff4800720c */ /* 0x000fe20003f05270 */
[----:B------:R-:W-:Y:S05]  /*8020*/  WARPSYNC.ALL ;  /* 0x0000000000007948 */ /* 0x000fea0003800000 */
[----:B------:R-:W-:Y:S01]  /*8030*/  R2UR UR4, R34 ;  /* 0x00000000220472ca */ /* 0x000fe200000e0000 */
[--C-:B----4-:R-:W-:Y:S01]  /*8040*/  HADD2.F32 R20, -RZ, R40.reuse.H0_H0 ;  /* 0x20000028ff147230 */ /* 0x110fe20000004100 */
[----:B------:R-:W-:Y:S01]  /*8050*/  IADD3 R74, PT, PT, R74, 0xd0, RZ ;  /* 0x000000d04a4a7810 */ /* 0x000fe20007ffe0ff */
[----:B------:R-:W-:Y:S01]  /*8060*/  HADD2.F32 R36, -RZ, R40.H1_H1 ;  /* 0x30000028ff247230 */ /* 0x000fe20000004100 */
[----:B------:R-:W-:Y:S01]  /*8070*/  BSSY.RECONVERGENT B0, `(.L_x_141) ;  /* 0x0000053000007945 */ /* 0x000fe20003800200 */
[--C-:B------:R-:W-:Y:S01]  /*8080*/  HADD2.F32 R21, -RZ, R41.reuse.H0_H0 ;  /* 0x20000029ff157230 */ /* 0x100fe20000004100 */
[----:B------:R-:W-:Y:S01]  /*8090*/  LOP3.LUT R74, R74, 0xfefffff8, RZ, 0xc0, !PT ;  /* 0xfefffff84a4a7812 */ /* 0x000fe200078ec0ff */
[----:B---3--:R-:W-:Y:S02]  /*80a0*/  HADD2.F32 R38, -RZ, R41.H1_H1 ;  /* 0x30000029ff267230 */ /* 0x008fe40000004100 */
[--C-:B------:R-:W-:Y:S02]  /*80b0*/  HADD2.F32 R37, -RZ, R42.reuse.H0_H0 ;  /* 0x2000002aff257230 */ /* 0x100fe40000004100 */
[----:B------:R-:W-:Y:S02]  /*80c0*/  HADD2.F32 R40, -RZ, R42.H1_H1 ;  /* 0x3000002aff287230 */ /* 0x000fe40000004100 */
[----:B------:R-:W2:Y:S01]  /*80d0*/  LDTM.x16 R4, tmem[UR4+0x30] ;  /* 0x00003004000479ee */ /* 0x000ea20008240000 */
[----:B------:R-:W-:Y:S01]  /*80e0*/  NOP ;  /* 0x0000000000007918 */ /* 0x000fe20000000000 */
[----:B--2---:R2:W-:Y:S01]  /*80f0*/  SYNCS.ARRIVE.TRANS64.RED.A1T0 RZ, [R74+URZ], RZ ;  /* 0x000000ff4aff79a7 */ /* 0x0045e200081004ff */
[--C-:B------:R-:W-:Y:S02]  /*8100*/  HADD2.F32 R39, -RZ, R43.reuse.H0_H0 ;  /* 0x2000002bff277230 */ /* 0x100fe40000004100 */
[----:B------:R-:W-:Y:S02]  /*8110*/  HADD2.F32 R42, -RZ, R43.H1_H1 ;  /* 0x3000002bff2a7230 */ /* 0x000fe40000004100 */
[--C-:B-1----:R-:W-:Y:S02]  /*8120*/  HADD2.F32 R41, -RZ, R48.reuse.H0_H0 ;  /* 0x20000030ff297230 */ /* 0x102fe40000004100 */
[----:B------:R-:W-:Y:S02]  /*8130*/  HADD2.F32 R43, -RZ, R48.H1_H1 ;  /* 0x30000030ff2b7230 */ /* 0x000fe40000004100 */
[--C-:B------:R-:W-:Y:S02]  /*8140*/  HADD2.F32 R44, -RZ, R49.reuse.H0_H0 ;  /* 0x20000031ff2c7230 */ /* 0x100fe40000004100 */
[----:B------:R-:W-:Y:S02]  /*8150*/  HADD2.F32 R46, -RZ, R49.H1_H1 ;  /* 0x30000031ff2e7230 */ /* 0x000fe40000004100 */
[--C-:B------:R-:W-:Y:S02]  /*8160*/  HADD2.F32 R45, -RZ, R50.reuse.H0_H0 ;  /* 0x20000032ff2d7230 */ /* 0x100fe40000004100 */
[----:B------:R-:W-:Y:S02]  /*8170*/  HADD2.F32 R48, -RZ, R50.H1_H1 ;  /* 0x30000032ff307230 */ /* 0x000fe40000004100 */
[--C-:B------:R-:W-:Y:S02]  /*8180*/  HADD2.F32 R47, -RZ, R51.reuse.H0_H0 ;  /* 0x20000033ff2f7230 */ /* 0x100fe40000004100 */
[----:B------:R-:W-:Y:S02]  /*8190*/  HADD2.F32 R50, -RZ, R51.H1_H1 ;  /* 0x30000033ff327230 */ /* 0x000fe40000004100 */
[C---:B------:R-:W-:Y:S01]  /*81a0*/  FMUL R4, R32.reuse, R4 ;  /* 0x0000000420047220 */ /* 0x040fe20000400000 */
[C---:B------:R-:W-:Y:S01]  /*81b0*/  FMUL R5, R32.reuse, R5 ;  /* 0x0000000520057220 */ /* 0x040fe20000400000 */
[C---:B------:R-:W-:Y:S01]  /*81c0*/  FMUL R6, R32.reuse, R6 ;  /* 0x0000000620067220 */ /* 0x040fe20000400000 */
[C---:B------:R-:W-:Y:S01]  /*81d0*/  FMUL R7, R32.reuse, R7 ;  /* 0x0000000720077220 */ /* 0x040fe20000400000 */
[C---:B------:R-:W-:Y:S01]  /*81e0*/  FFMA R4, R35.reuse, R20, R4 ;  /* 0x0000001423047223 */ /* 0x040fe20000000004 */
        /* <DEDUP_REMOVED lines=21> */
[----:B------:R-:W-:Y:S01]  /*8340*/  FFMA R15, R35, R46, R15 ;  /* 0x0000002e230f7223 */ /* 0x000fe2000000000f */
        /* <DEDUP_REMOVED lines=20> */
[----:B-1----:R-:W1:Y:S02]  /*8490*/  FENCE.VIEW.ASYNC.S ;  /* 0x00000000000073c6 */ /* 0x002e640000000000 */
[----:B-1----:R-:W-:Y:S06]  /*84a0*/  BAR.SYNC.DEFER_BLOCKING 0x1, 0x80 ;  /* 0x0042000000007b1d */ /* 0x002fec0000010000 */
        /* <DEDUP_REMOVED lines=14> */
[----:B-1----:R-:W-:Y:S04]  /*8590*/  DEPBAR.LE SB0, 0x1 ;  /* 0x000080400000791a */ /* 0x002fe80000000000 */
.L_x_142:
[----:B------:R-:W-:Y:S05]  /*85a0*/  BSYNC.RECONVERGENT B0 ;  /* 0x0000000000007941 */ /* 0x000fea0003800200 */
.L_x_141:
[----:B------:R-:W-:Y:S01]  /*85b0*/  BAR.SYNC.DEFER_BLOCKING 0x1, 0x80 ;  /* 0x0042000000007b1d */ /* 0x000fe20000010000 */
[----:B------:R-:W-:Y:S01]  /*85c0*/  UISETP.NE.AND UP0, UPT, UR49, -0x4, UPT ;  /* 0xfffffffc3100788c */ /* 0x000fe2000bf05270 */
[----:B------:R-:W-:Y:S08]  /*85d0*/  IADD3 R0, PT, PT, R30, 0x1, RZ ;  /* 0x000000011e007810 */ /* 0x000ff00007ffe0ff */
[----:B------:R-:W-:Y:S05]  /*85e0*/  BRA.U !UP0, `(.L_x_143) ;  /* 0x0000000108287547 */ /* 0x000fea000b800000 */
[----:B------:R-:W-:Y:S01]  /*85f0*/  ISETP.NE.AND P0, PT, R78, RZ, PT ;  /* 0x000000ff4e00720c */ /* 0x000fe20003f05270 */
[----:B------:R-:W-:Y:S01]  /*8600*/  IMAD.U32 R3, RZ, RZ, UR51 ;  /* 0x00000033ff037e24 */ /* 0x000fe2000f8e00ff */
[----:B------:R-:W-:Y:S01]  /*8610*/  UIADD3 UR51, UPT, UPT, UR51, 0x1, URZ ;  /* 0x0000000133337890 */ /* 0x000fe2000fffe0ff */
[----:B------:R-:W-:Y:S03]  /*8620*/  IMAD.U32 R2, RZ, RZ, UR37 ;  /* 0x00000025ff027e24 */ /* 0x000fe6000f8e00ff */
[----:B------:R-:W-:Y:S04]  /*8630*/  UISETP.NE.AND UP0, UPT, UR51, 0x4, UPT ;  /* 0x000000043300788c */ /* 0x000fe8000bf05270 */
[----:B------:R-:W-:Y:S03]  /*8640*/  USEL UR51, UR51, URZ, UP0 ;  /* 0x000000ff33337287 */ /* 0x000fe60008000000 */
[----:B------:R-:W-:Y:S05]  /*8650*/  @P0 LEA R3, R3, UR48, 0x3 ;  /* 0x0000003003030c11 */ /* 0x000fea000f8e18ff */
[----:B------:R-:W-:Y:S05]  /*8660*/  @P0 VIADD R3, R3, 0x60 ;  /* 0x0000006003030836 */ /* 0x000fea0000000000 */
[----:B------:R-:W-:Y:S04]  /*8670*/  @P0 PRMT R2, R2, 0x654, R3 ;  /* 0x0000065402020816 */ /* 0x000fe80000000003 */
[----:B------:R1:W-:Y:S03]  /*8680*/  @P0 SYNCS.ARRIVE.TRANS64.RED.A1T0 RZ, [R2+URZ], RZ ;  /* 0x000000ff02ff09a7 */ /* 0x0003e600081004ff */
.L_x_143:
[----:B------:R-:W-:Y:S01]  /*8690*/  ISETP.NE.AND P2, PT, R73, RZ, PT ;  /* 0x000000ff4900720c */ /* 0x000fe20003f45270 */
[----:B------:R-:W-:Y:S01]  /*86a0*/  UIADD3 UR49, UPT, UPT, UR49, 0x4, URZ ;  /* 0x0000000431317890 */ /* 0x000fe2000fffe0ff */
[----:B------:R-:W-:Y:S01]  /*86b0*/  ISETP.NE.AND P0, PT, R76, 0x2, PT ;  /* 0x000000024c00780c */ /* 0x000fe20003f05270 */
[----:B------:R-:W-:Y:S01]  /*86c0*/  IMAD.IADD R34, R29, 0x1, R58 ;  /* 0x000000011d227824 */ /* 0x000fe200078e023a */
[----:B------:R-:W-:Y:S01]  /*86d0*/  ISETP.NE.AND P1, PT, R0, 0x4, PT ;  /* 0x000000040000780c */ /* 0x000fe20003f25270 */
[----:B------:R-:W-:Y:S01]  /*86e0*/  IMAD.IADD R37, R31, 0x1, R60 ;  /* 0x000000011f257824 */ /* 0x000fe200078e023c */
[----:B-1----:R-:W-:Y:S02]  /*86f0*/  SEL R2, RZ, 0x1, P0 ;  /* 0x00000001ff027807 */ /* 0x002fe40000000000 */
[----:B------:R-:W-:Y:S02]  /*8700*/  SEL R3, RZ, 0x1, P1 ;  /* 0x00000001ff037807 */ /* 0x000fe40000800000 */
[----:B------:R-:W-:Y:S02]  /*8710*/  LOP3.LUT R69, R69, R2, RZ, 0x3c, !PT ;  /* 0x0000000245457212 */ /* 0x000fe400078e3cff */
[----:B------:R-:W-:Y:S02]  /*8720*/  LOP3.LUT R70, R70, R3, RZ, 0x3c, !PT ;  /* 0x0000000346467212 */ /* 0x000fe400078e3cff */
[----:B------:R-:W-:Y:S02]  /*8730*/  @P2 R2UR UR36, R68 ;  /* 0x00000000442422ca */ /* 0x000fe400000e0000 */
[----:B------:R-:W-:Y:S02]  /*8740*/  SEL R76, R76, RZ, P0 ;  /* 0x000000ff4c4c7207 */ /* 0x000fe40000000000 */
[----:B------:R-:W-:Y:S01]  /*8750*/  SEL R30, R0, RZ, P1 ;  /* 0x000000ff001e7207 */ /* 0x000fe20000800000 */
[----:B------:R-:W-:Y:S10]  /*8760*/  @P2 BRA `(.L_x_144) ;  /* 0xffffffcc00d42947 */ /* 0x000ff4000383ffff */
[----:B------:R-:W-:-:S09]  /*8770*/  UISETP.NE.AND UP0, UPT, UR50, URZ, UPT ;  /* 0x000000ff3200728c */ /* 0x000fd2000bf05270 */
[----:B------:R-:W-:Y:S05]  /*8780*/  BRA.U !UP0, `(.L_x_145) ;  /* 0x0000000108487547 */ /* 0x000fea000b800000 */
[----:B------:R-:W1:Y:S02]  /*8790*/  LDCU.64 UR4, c[0x0][0x890] ;  /* 0x00011200ff0477ac */ /* 0x000e640008000a00 */
[----:B-1----:R-:W-:-:S04]  /*87a0*/  UISETP.NE.U32.AND UP0, UPT, UR4, URZ, UPT ;  /* 0x000000ff0400728c */ /* 0x002fc8000bf05070 */
[----:B------:R-:W-:-:S09]  /*87b0*/  UISETP.NE.AND.EX UP0, UPT, UR5, URZ, UPT, UP0 ;  /* 0x000000ff0500728c */ /* 0x000fd2000bf05300 */
[----:B------:R-:W-:Y:S05]  /*87c0*/  BRA.U UP0, `(.L_x_146) ;  /* 0x00000001000c7547 */ /* 0x000fea000b800000 */
[----:B------:R-:W-:-:S13]  /*87d0*/  FSETP.NEU.AND P0, PT, R35, RZ, PT ;  /* 0x000000ff2300720b */ /* 0x000fda0003f0d000 */
[----:B------:R-:W-:Y:S05]  /*87e0*/  @!P0 EXIT ;  /* 0x000000000000894d */ /* 0x000fea0003800000 */
[----:B------:R-:W-:Y:S05]  /*87f0*/  BRA `(.L_x_145) ;  /* 0x00000000002c7947 */ /* 0x000fea0003800000 */
.L_x_146:
[----:B------:R-:W-:Y:S01]  /*8800*/  ISETP.NE.AND P0, PT, R75, RZ, PT ;  /* 0x000000ff4b00720c */ /* 0x000fe20003f05270 */
[----:B------:R-:W-:-:S12]  /*8810*/  BSSY.RECONVERGENT B0, `(.L_x_145) ;  /* 0x0000009000007945 */ /* 0x000fd80003800200 */
[----:B------:R-:W-:Y:S05]  /*8820*/  @P0 BRA `(.L_x_147) ;  /* 0x0000000000140947 */ /* 0x000fea0003800000 */
[----:B------:R-:W1:Y:S02]  /*8830*/  LDCU.64 UR4, c[0x0][0x888] ;  /* 0x00011100ff0477ac */ /* 0x000e640008000a00 */
[----:B-1----:R-:W-:-:S04]  /*8840*/  ISETP.NE.U32.AND P0, PT, RZ, UR4, PT ;  /* 0x00000004ff007c0c */ /* 0x002fc8000bf05070 */
[----:B------:R-:W-:-:S13]  /*8850*/  ISETP.NE.AND.EX P0, PT, RZ, UR5, PT, P0 ;  /* 0x00000005ff007c0c */ /* 0x000fda000bf05300 */
[----:B------:R-:W-:Y:S05]  /*8860*/  @!P0 EXIT ;  /* 0x000000000000894d */ /* 0x000fea0003800000 */
[----:B------:R-:W-:Y:S05]  /*8870*/  BRA `(.L_x_148) ;  /* 0x0000000000087947 */ /* 0x000fea0003800000 */
.L_x_147:
[----:B------:R-:W-:-:S13]  /*8880*/  FSETP.NEU.AND P0, PT, R35, RZ, PT ;  /* 0x000000ff2300720b */ /* 0x000fda0003f0d000 */
[----:B------:R-:W-:Y:S05]  /*8890*/  @!P0 EXIT ;  /* 0x000000000000894d */ /* 0x000fea0003800000 */
.L_x_148:
[----:B------:R-:W-:Y:S05]  /*88a0*/  BSYNC.RECONVERGENT B0 ;  /* 0x0000000000007941 */ /* 0x000fea0003800200 */
.L_x_145:
[----:B------:R-:W-:Y:S01]  /*88b0*/  ULEA UR4, UR51, UR48, 0x3 ;  /* 0x0000003033047291 */ /* 0x000fe2000f8e18ff */
[----:B------:R-:W-:-:S04]  /*88c0*/  DEPBAR.LE SB0, 0x0 ;  /* 0x000080000000791a */ /* 0x000fc80000000000 */
[----:B------:R-:W-:-:S04]  /*88d0*/  UIADD3 UR4, UPT, UPT, UR4, 0x60, URZ ;  /* 0x0000006004047890 */ /* 0x000fc8000fffe0ff */
[----:B------:R-:W-:-:S09]  /*88e0*/  UPRMT UR4, UR37, 0x654, UR4 ;  /* 0x0000065425047896 */ /* 0x000fd20008000004 */
[----:B------:R-:W-:Y:S01]  /*88f0*/  SYNCS.ARRIVE.TRANS64.RED.A1T0 RZ, [UR4], RZ ;  /* 0x000000ffffff79a7 */ /* 0x000fe20008100404 */
[----:B------:R-:W-:Y:S05]  /*8900*/  EXIT ;  /* 0x000000000000794d */ /* 0x000fea0003800000 */
.L_x_24:
[----:B--2---:R2:W4:Y:S02]  /*8910*/  SYNCS.PHASECHK.TRANS64.TRYWAIT P0, [R3+URZ+0x100], R2 ;  /* 0x00010002030075a7 */ /* 0x00452400080011ff */
[----:B----4-:R-:W-:Y:S05]  /*8920*/  @!P0 NANOSLEEP.SYNCS 0x989680 ;  /* 0x009896800000895d */ /* 0x010fea0003900000 */
[----:B------:R-:W4:Y:S02]  /*8930*/  @!P0 SYNCS.PHASECHK.TRANS64 P0, [R3+URZ+0x100], R2 ;  /* 0x00010002030085a7 */ /* 0x000f2400080010ff */
[----:B----4-:R-:W-:Y:S05]  /*8940*/  @!P0 BRA `(.L_x_24) ;  /* 0xfffffffc00f08947 */ /* 0x010fea000383ffff */
[----:B------:R-:W-:Y:S05]  /*8950*/  BRA `(.L_x_149) ;  /* 0xffffff8c00f07947 */ /* 0x000fea000383ffff */
.L_x_27:
[----:B-1----:R-:W-:-:S07]  /*8960*/  MOV R2, UR33 ;  /* 0x0000002100027c02 */ /* 0x002fce0008000f00 */
.L_x_150:
[----:B-1----:R1:W2:Y:S02]  /*8970*/  SYNCS.PHASECHK.TRANS64.TRYWAIT P0, [R2+URZ+0x20], R5 ;  /* 0x00002005020075a7 */ /* 0x0022a400080011ff */
[----:B--2---:R-:W-:Y:S05]  /*8980*/  @!P0 NANOSLEEP.SYNCS 0x989680 ;  /* 0x009896800000895d */ /* 0x004fea0003900000 */
[----:B------:R-:W2:Y:S02]  /*8990*/  @!P0 SYNCS.PHASECHK.TRANS64 P0, [R2+URZ+0x20], R5 ;  /* 0x00002005020085a7 */ /* 0x000ea400080010ff */
[----:B--2---:R-:W-:Y:S05]  /*89a0*/  @!P0 BRA `(.L_x_150) ;  /* 0xfffffffc00f08947 */ /* 0x004fea000383ffff */
[----:B------:R-:W-:Y:S05]  /*89b0*/  BRA `(.L_x_26) ;  /* 0xffffff9000587947 */ /* 0x000fea000383ffff */
.L_x_34:
[----:B-1----:R-:W-:-:S07]  /*89c0*/  MOV R2, UR17 ;  /* 0x0000001100027c02 */ /* 0x002fce0008000f00 */
.L_x_151:
[----:B-1----:R1:W2:Y:S02]  /*89d0*/  SYNCS.PHASECHK.TRANS64.TRYWAIT P0, [R2+URZ+0x20], R5 ;  /* 0x00002005020075a7 */ /* 0x0022a400080011ff */
[----:B--2---:R-:W-:Y:S05]  /*89e0*/  @!P0 NANOSLEEP.SYNCS 0x989680 ;  /* 0x009896800000895d */ /* 0x004fea0003900000 */
[----:B------:R-:W2:Y:S02]  /*89f0*/  @!P0 SYNCS.PHASECHK.TRANS64 P0, [R2+URZ+0x20], R5 ;  /* 0x00002005020085a7 */ /* 0x000ea400080010ff */
[----:B--2---:R-:W-:Y:S05]  /*8a00*/  @!P0 BRA `(.L_x_151) ;  /* 0xfffffffc00f08947 */ /* 0x004fea000383ffff */
[----:B------:R-:W-:Y:S05]  /*8a10*/  BRA `(.L_x_33) ;  /* 0xffffff9400187947 */ /* 0x000fea000383ffff */
.L_x_39:
[----:B-1----:R1:W2:Y:S02]  /*8a20*/  SYNCS.PHASECHK.TRANS64.TRYWAIT P0, [R2+URZ+0x90], R3 ;  /* 0x00009003020075a7 */ /* 0x0022a400080011ff */
[----:B--2---:R-:W-:Y:S05]  /*8a30*/  @!P0 NANOSLEEP.SYNCS 0x989680 ;  /* 0x009896800000895d */ /* 0x004fea0003900000 */
[----:B------:R-:W2:Y:S02]  /*8a40*/  @!P0 SYNCS.PHASECHK.TRANS64 P0, [R2+URZ+0x90], R3 ;  /* 0x00009003020085a7 */ /* 0x000ea400080010ff */
[----:B--2---:R-:W-:Y:S05]  /*8a50*/  @!P0 BRA `(.L_x_39) ;  /* 0xfffffffc00f08947 */ /* 0x004fea000383ffff */
[----:B------:R-:W-:Y:S05]  /*8a60*/  BRA `(.L_x_152) ;  /* 0xffffff9400c07947 */ /* 0x000fea000383ffff */
.L_x_43:
[----:B---3--:R-:W-:-:S07]  /*8a70*/  MOV R0, UR5 ;  /* 0x0000000500007c02 */ /* 0x008fce0008000f00 */
.L_x_153:
[----:B-1----:R1:W2:Y:S02]  /*8a80*/  SYNCS.PHASECHK.TRANS64.TRYWAIT P0, [R0+URZ], R3 ;  /* 0x00000003000075a7 */ /* 0x0022a400080011ff */
[----:B--2---:R-:W-:Y:S05]  /*8a90*/  @!P0 NANOSLEEP.SYNCS 0x989680 ;  /* 0x009896800000895d */ /* 0x004fea0003900000 */
[----:B------:R-:W2:Y:S02]  /*8aa0*/  @!P0 SYNCS.PHASECHK.TRANS64 P0, [R0+URZ], R3 ;  /* 0x00000003000085a7 */ /* 0x000ea400080010ff */
[----:B--2---:R-:W-:Y:S05]  /*8ab0*/  @!P0 BRA `(.L_x_153) ;  /* 0xfffffffc00f08947 */ /* 0x004fea000383ffff */
[----:B------:R-:W-:Y:S05]  /*8ac0*/  BRA `(.L_x_154) ;  /* 0xffffff9c00307947 */ /* 0x000fea000383ffff */
.L_x_44:
[----:B---3--:R-:W-:-:S07]  /*8ad0*/  MOV R0, UR5 ;  /* 0x0000000500007c02 */ /* 0x008fce0008000f00 */
.L_x_155:
[----:B-1----:R1:W2:Y:S02]  /*8ae0*/  SYNCS.PHASECHK.TRANS64.TRYWAIT P0, [R0+URZ], R3 ;  /* 0x00000003000075a7 */ /* 0x0022a400080011ff */
[----:B--2---:R-:W-:Y:S05]  /*8af0*/  @!P0 NANOSLEEP.SYNCS 0x989680 ;  /* 0x009896800000895d */ /* 0x004fea0003900000 */
[----:B------:R-:W2:Y:S02]  /*8b00*/  @!P0 SYNCS.PHASECHK.TRANS64 P0, [R0+URZ], R3 ;  /* 0x00000003000085a7 */ /* 0x000ea400080010ff */
[----:B--2---:R-:W-:Y:S05]  /*8b10*/  @!P0 BRA `(.L_x_155) ;  /* 0xfffffffc00f08947 */ /* 0x004fea000383ffff */
[----:B------:R-:W-:Y:S05]  /*8b20*/  BRA `(.L_x_156) ;  /* 0xffffff9c003c7947 */ /* 0x000fea000383ffff */
.L_x_45:
[----:B---3--:R-:W-:-:S07]  /*8b30*/  MOV R0, UR5 ;  /* 0x0000000500007c02 */ /* 0x008fce0008000f00 */
.L_x_157:
[----:B-1----:R1:W2:Y:S02]  /*8b40*/  SYNCS.PHASECHK.TRANS64.TRYWAIT P0, [R0+URZ], R3 ;  /* 0x00000003000075a7 */ /* 0x0022a400080011ff */
[----:B--2---:R-:W-:Y:S05]  /*8b50*/  @!P0 NANOSLEEP.SYNCS 0x989680 ;  /* 0x009896800000895d */ /* 0x004fea0003900000 */
[----:B------:R-:W2:Y:S02]  /*8b60*/  @!P0 SYNCS.PHASECHK.TRANS64 P0, [R0+URZ], R3 ;  /* 0x00000003000085a7 */ /* 0x000ea400080010ff */
[----:B--2---:R-:W-:Y:S05]  /*8b70*/  @!P0 BRA `(.L_x_157) ;  /* 0xfffffffc00f08947 */ /* 0x004fea000383ffff */
[----:B------:R-:W-:Y:S05]  /*8b80*/  BRA `(.L_x_158) ;  /* 0xffffff9c00487947 */ /* 0x000fea000383ffff */
.L_x_48:
[----:B-1----:R1:W2:Y:S02]  /*8b90*/  SYNCS.PHASECHK.TRANS64.TRYWAIT P0, [R0+URZ+0xf0], R5 ;  /* 0x0000f005000075a7 */ /* 0x0022a400080011ff */
[----:B--2---:R-:W-:Y:S05]  /*8ba0*/  @!P0 NANOSLEEP.SYNCS 0x989680 ;  /* 0x009896800000895d */ /* 0x004fea0003900000 */
[----:B------:R-:W2:Y:S02]  /*8bb0*/  @!P0 SYNCS.PHASECHK.TRANS64 P0, [R0+URZ+0xf0], R5 ;  /* 0x0000f005000085a7 */ /* 0x000ea400080010ff */
[----:B--2---:R-:W-:Y:S05]  /*8bc0*/  @!P0 BRA `(.L_x_48) ;  /* 0xfffffffc00f08947 */ /* 0x004fea000383ffff */
[----:B------:R-:W-:Y:S05]  /*8bd0*/  BRA `(.L_x_159) ;  /* 0xffffff9c00a87947 */ /* 0x000fea000383ffff */
.L_x_49:
[----:B------:R-:W-:-:S07]  /*8be0*/  MOV R0, UR5 ;  /* 0x0000000500007c02 */ /* 0x000fce0008000f00 */
.L_x_160:
[----:B-1----:R1:W2:Y:S02]  /*8bf0*/  SYNCS.PHASECHK.TRANS64.TRYWAIT P0, [R0+URZ+0xa0], R7 ;  /* 0x0000a007000075a7 */ /* 0x0022a400080011ff */
[----:B--2---:R-:W-:Y:S05]  /*8c00*/  @!P0 NANOSLEEP.SYNCS 0x989680 ;  /* 0x009896800000895d */ /* 0x004fea0003900000 */
[----:B------:R-:W2:Y:S02]  /*8c10*/  @!P0 SYNCS.PHASECHK.TRANS64 P0, [R0+URZ+0xa0], R7 ;  /* 0x0000a007000085a7 */ /* 0x000ea400080010ff */
[----:B--2---:R-:W-:Y:S05]  /*8c20*/  @!P0 BRA `(.L_x_160) ;  /* 0xfffffffc00f08947 */ /* 0x004fea000383ffff */
[----:B------:R-:W-:Y:S05]  /*8c30*/  BRA `(.L_x_161) ;  /* 0xffffff9c00b87947 */ /* 0x000fea000383ffff */
.L_x_50:
[----:B-1----:R1:W2:Y:S02]  /*8c40*/  SYNCS.PHASECHK.TRANS64.TRYWAIT P1, [R0+URZ+0x90], R5 ;  /* 0x00009005000075a7 */ /* 0x0022a400080211ff */
[----:B--2---:R-:W-:Y:S05]  /*8c50*/  @!P1 NANOSLEEP.SYNCS 0x989680 ;  /* 0x009896800000995d */ /* 0x004fea0003900000 */
[----:B------:R-:W2:Y:S02]  /*8c60*/  @!P1 SYNCS.PHASECHK.TRANS64 P1, [R0+URZ+0x90], R5 ;  /* 0x00009005000095a7 */ /* 0x000ea400080210ff */
[----:B--2---:R-:W-:Y:S05]  /*8c70*/  @!P1 BRA `(.L_x_50) ;  /* 0xfffffffc00f09947 */ /* 0x004fea000383ffff */
[----:B------:R-:W-:Y:S05]  /*8c80*/  BRA `(.L_x_162) ;  /* 0xffffff9c00e87947 */ /* 0x000fea000383ffff */
.L_x_53:
[----:B------:R-:W-:-:S07]  /*8c90*/  MOV R0, UR5 ;  /* 0x0000000500007c02 */ /* 0x000fce0008000f00 */
.L_x_163:
[----:B-1----:R1:W2:Y:S02]  /*8ca0*/  SYNCS.PHASECHK.TRANS64.TRYWAIT P0, [R0+URZ+0xa0], R3 ;  /* 0x0000a003000075a7 */ /* 0x0022a400080011ff */
[----:B--2---:R-:W-:Y:S05]  /*8cb0*/  @!P0 NANOSLEEP.SYNCS 0x989680 ;  /* 0x009896800000895d */ /* 0x004fea0003900000 */
[----:B------:R-:W2:Y:S02]  /*8cc0*/  @!P0 SYNCS.PHASECHK.TRANS64 P0, [R0+URZ+0xa0], R3 ;  /* 0x0000a003000085a7 */ /* 0x000ea400080010ff */
[----:B--2---:R-:W-:Y:S05]  /*8cd0*/  @!P0 BRA `(.L_x_163) ;  /* 0xfffffffc00f08947 */ /* 0x004fea000383ffff */
[----:B------:R-:W-:Y:S05]  /*8ce0*/  BRA `(.L_x_52) ;  /* 0xffffffa0003c7947 */ /* 0x000fea000383ffff */
.L_x_62:
[----:B-1----:R-:W-:-:S04]  /*8cf0*/  MOV R4, UR4 ;  /* 0x0000000400047c02 */ /* 0x002fc80008000f00 */
[----:B------:R1:W2:Y:S03]  /*8d00*/  SYNCS.PHASECHK.TRANS64.TRYWAIT P0, [R4+URZ+0x8], R5 ;  /* 0x00000805040075a7 */ /* 0x0002a600080011ff */
[----:B--2---:R-:W-:Y:S05]  /*8d10*/  @!P0 NANOSLEEP.SYNCS 0x989680 ;  /* 0x009896800000895d */ /* 0x004fea0003900000 */
[----:B------:R-:W2:Y:S02]  /*8d20*/  @!P0 SYNCS.PHASECHK.TRANS64 P0, [R4+URZ+0x8], R5 ;  /* 0x00000805040085a7 */ /* 0x000ea400080010ff */
[----:B--2---:R-:W-:Y:S05]  /*8d30*/  @!P0 BRA `(.L_x_62) ;  /* 0xfffffffc00ec8947 */ /* 0x004fea000383ffff */
[----:B------:R-:W-:Y:S05]  /*8d40*/  BRA `(.L_x_61) ;  /* 0xffffffa000f07947 */ /* 0x000fea000383ffff */
.L_x_64:
[----:B------:R-:W-:Y:S01]  /*8d50*/  BSSY B0, `(.L_x_164) ;  /* 0x0000006000007945 */ /* 0x000fe20003800000 */
[----:B------:R-:W-:-:S07]  /*8d60*/  MOV R15, 0xffffffff ;  /* 0xffffffff000f7802 */ /* 0x000fce0000000f00 */
[----:B-1---5:R-:W-:Y:S05]  /*8d70*/  WARPSYNC.COLLECTIVE R15, `(.L_x_165) ;  /* 0x000000000f0c7348 */ /* 0x022fea0003c00000 */
[----:B------:R-:W-:Y:S02]  /*8d80*/  ELECT P6, UR79, PT ;  /* 0x00000000004f782f */ /* 0x000fe400038c0000 */
[----:B------:R-:W-:Y:S01]  /*8d90*/  MOV R14, UR79 ;  /* 0x0000004f000e7c02 */ /* 0x000fe20008000f00 */
[----:B-1---5:R-:W-:Y:S10]  /*8da0*/  ENDCOLLECTIVE ;  /* 0x000000000000791b */ /* 0x022ff40003800000 */
.L_x_165:
[----:B------:R-:W-:Y:S05]  /*8db0*/  BSYNC B0 ;  /* 0x0000000000007941 */ /* 0x000fea0003800000 */
.L_x_164:
[----:B------:R-:W-:Y:S05]  /*8dc0*/  BRA `(.L_x_166) ;  /* 0xffffffa400207947 */ /* 0x000fea000383ffff */
.L_x_66:
[----:B-1----:R-:W-:-:S04]  /*8dd0*/  MOV R2, UR4 ;  /* 0x0000000400027c02 */ /* 0x002fc80008000f00 */
[----:B------:R1:W2:Y:S03]  /*8de0*/  SYNCS.PHASECHK.TRANS64.TRYWAIT P0, [R2+URZ+0x8], R3 ;  /* 0x00000803020075a7 */ /* 0x0002a600080011ff */
[----:B--2---:R-:W-:Y:S05]  /*8df0*/  @!P0 NANOSLEEP.SYNCS 0x989680 ;  /* 0x009896800000895d */ /* 0x004fea0003900000 */
[----:B------:R-:W2:Y:S02]  /*8e00*/  @!P0 SYNCS.PHASECHK.TRANS64 P0, [R2+URZ+0x8], R3 ;  /* 0x00000803020085a7 */ /* 0x000ea400080010ff */
[----:B--2---:R-:W-:Y:S05]  /*8e10*/  @!P0 BRA `(.L_x_66) ;  /* 0xfffffffc00ec8947 */ /* 0x004fea000383ffff */
[----:B------:R-:W-:Y:S05]  /*8e20*/  BRA `(.L_x_65) ;  /* 0xffffffa400247947 */ /* 0x000fea000383ffff */
.L_x_67:
[----:B-1----:R1:W2:Y:S02]  /*8e30*/  SYNCS.PHASECHK.TRANS64.TRYWAIT P0, [R0+URZ+0x90], R5 ;  /* 0x00009005000075a7 */ /* 0x0022a400080011ff */
[----:B--2---:R-:W-:Y:S05]  /*8e40*/  @!P0 NANOSLEEP.SYNCS 0x989680 ;  /* 0x009896800000895d */ /* 0x004fea0003900000 */
[----:B------:R-:W2:Y:S02]  /*8e50*/  @!P0 SYNCS.PHASECHK.TRANS64 P0, [R0+URZ+0x90], R5 ;  /* 0x00009005000085a7 */ /* 0x000ea400080010ff */
[----:B--2---:R-:W-:Y:S05]  /*8e60*/  @!P0 BRA `(.L_x_67) ;  /* 0xfffffffc00f08947 */ /* 0x004fea000383ffff */
[----:B------:R-:W-:Y:S05]  /*8e70*/  BRA `(.L_x_167) ;  /* 0xffffffa800087947 */ /* 0x000fea000383ffff */
.L_x_69:
[----:B------:R-:W-:-:S07]  /*8e80*/  MOV R0, UR7 ;  /* 0x0000000700007c02 */ /* 0x000fce0008000f00 */
.L_x_168:
[----:B-1----:R1:W2:Y:S02]  /*8e90*/  SYNCS.PHASECHK.TRANS64.TRYWAIT P0, [R0+URZ+0xd0], R5 ;  /* 0x0000d005000075a7 */ /* 0x0022a400080011ff */
[----:B--2---:R-:W-:Y:S05]  /*8ea0*/  @!P0 NANOSLEEP.SYNCS 0x989680 ;  /* 0x009896800000895d */ /* 0x004fea0003900000 */
[----:B------:R-:W2:Y:S02]  /*8eb0*/  @!P0 SYNCS.PHASECHK.TRANS64 P0, [R0+URZ+0xd0], R5 ;  /* 0x0000d005000085a7 */ /* 0x000ea400080010ff */
[----:B--2---:R-:W-:Y:S05]  /*8ec0*/  @!P0 BRA `(.L_x_168) ;  /* 0xfffffffc00f08947 */ /* 0x004fea000383ffff */
[----:B------:R-:W-:Y:S05]  /*8ed0*/  BRA `(.L_x_169) ;  /* 0xffffffa800547947 */ /* 0x000fea000383ffff */
.L_x_72:
[----:B------:R-:W-:Y:S07]  /*8ee0*/  MOV R0, UR6 ;  /* 0x0000000600007c02 */ /* 0x000fee0008000f00 */
.L_x_170:
[----:B-1----:R1:W2:Y:S02]  /*8ef0*/  SYNCS.PHASECHK.TRANS64.TRYWAIT P0, [R0+URZ], R5 ;  /* 0x00000005000075a7 */ /* 0x0022a400080011ff */
[----:B--2---:R-:W-:Y:S05]  /*8f00*/  @!P0 NANOSLEEP.SYNCS 0x989680 ;  /* 0x009896800000895d */ /* 0x004fea0003900000 */
[----:B------:R-:W2:Y:S02]  /*8f10*/  @!P0 SYNCS.PHASECHK.TRANS64 P0, [R0+URZ], R5 ;  /* 0x00000005000085a7 */ /* 0x000ea400080010ff */
[----:B--2---:R-:W-:Y:S05]  /*8f20*/  @!P0 BRA `(.L_x_170) ;  /* 0xfffffffc00f08947 */ /* 0x004fea000383ffff */
[----:B------:R-:W-:Y:S05]  /*8f30*/  BRA `(.L_x_71) ;  /* 0xffffffa800687947 */ /* 0x000fea000383ffff */
.L_x_76:
[----:B-1----:R-:W-:-:S07]  /*8f40*/  MOV R0, UR7 ;  /* 0x0000000700007c02 */ /* 0x002fce0008000f00 */
.L_x_171:
[----:B-1----:R1:W2:Y:S02]  /*8f50*/  SYNCS.PHASECHK.TRANS64.TRYWAIT P0, [R0+URZ], R3 ;  /* 0x00000003000075a7 */ /* 0x0022a400080011ff */
[----:B--2---:R-:W-:Y:S05]  /*8f60*/  @!P0 NANOSLEEP.SYNCS 0x989680 ;  /* 0x009896800000895d */ /* 0x004fea0003900000 */
[----:B------:R-:W2:Y:S02]  /*8f70*/  @!P0 SYNCS.PHASECHK.TRANS64 P0, [R0+URZ], R3 ;  /* 0x00000003000085a7 */ /* 0x000ea400080010ff */
[----:B--2---:R-:W-:Y:S05]  /*8f80*/  @!P0 BRA `(.L_x_171) ;  /* 0xfffffffc00f08947 */ /* 0x004fea000383ffff */
[----:B------:R-:W-:Y:S05]  /*8f90*/  BRA `(.L_x_172) ;  /* 0xffffffac005c7947 */ /* 0x000fea000383ffff */
.L_x_77:
[----:B------:R-:W-:-:S07]  /*8fa0*/  MOV R0, UR7 ;  /* 0x0000000700007c02 */ /* 0x000fce0008000f00 */
.L_x_173:
[----:B-1----:R1:W2:Y:S02]  /*8fb0*/  SYNCS.PHASECHK.TRANS64.TRYWAIT P0, [R0+URZ], R3 ;  /* 0x00000003000075a7 */ /* 0x0022a400080011ff */
[----:B--2---:R-:W-:Y:S05]  /*8fc0*/  @!P0 NANOSLEEP.SYNCS 0x989680 ;  /* 0x009896800000895d */ /* 0x004fea0003900000 */
[----:B------:R-:W2:Y:S02]  /*8fd0*/  @!P0 SYNCS.PHASECHK.TRANS64 P0, [R0+URZ], R3 ;  /* 0x00000003000085a7 */ /* 0x000ea400080010ff */
[----:B--2---:R-:W-:Y:S05]  /*8fe0*/  @!P0 BRA `(.L_x_173) ;  /* 0xfffffffc00f08947 */ /* 0x004fea000383ffff */
[----:B------:R-:W-:Y:S05]  /*8ff0*/  BRA `(.L_x_174) ;  /* 0xffffffac00687947 */ /* 0x000fea000383ffff */
.L_x_78:
[----:B------:R-:W-:-:S07]  /*9000*/  MOV R0, UR7 ;  /* 0x0000000700007c02 */ /* 0x000fce0008000f00 */
.L_x_175:
[----:B-1----:R1:W2:Y:S02]  /*9010*/  SYNCS.PHASECHK.TRANS64.TRYWAIT P0, [R0+URZ], R3 ;  /* 0x00000003000075a7 */ /* 0x0022a400080011ff */
[----:B--2---:R-:W-:Y:S05]  /*9020*/  @!P0 NANOSLEEP.SYNCS 0x989680 ;  /* 0x009896800000895d */ /* 0x004fea0003900000 */
[----:B------:R-:W2:Y:S02]  /*9030*/  @!P0 SYNCS.PHASECHK.TRANS64 P0, [R0+URZ], R3 ;  /* 0x00000003000085a7 */ /* 0x000ea400080010ff */
[----:B--2---:R-:W-:Y:S05]  /*9040*/  @!P0 BRA `(.L_x_175) ;  /* 0xfffffffc00f08947 */ /* 0x004fea000383ffff */
[----:B------:R-:W-:Y:S05]  /*9050*/  BRA `(.L_x_176) ;  /* 0xffffffac00747947 */ /* 0x000fea000383ffff */
.L_x_81:
[----:B------:R-:W-:-:S07]  /*9060*/  MOV R0, UR5 ;  /* 0x0000000500007c02 */ /* 0x000fce0008000f00 */
.L_x_177:
[----:B-1----:R1:W2:Y:S02]  /*9070*/  SYNCS.PHASECHK.TRANS64.TRYWAIT P1, [R0+URZ+0x110], R3 ;  /* 0x00011003000075a7 */ /* 0x0022a400080211ff */
[----:B--2---:R-:W-:Y:S05]  /*9080*/  @!P1 NANOSLEEP.SYNCS 0x989680 ;  /* 0x009896800000995d */ /* 0x004fea0003900000 */
[----:B------:R-:W2:Y:S02]  /*9090*/  @!P1 SYNCS.PHASECHK.TRANS64 P1, [R0+URZ+0x110], R3 ;  /* 0x00011003000095a7 */ /* 0x000ea400080210ff */
[----:B--2---:R-:W-:Y:S05]  /*90a0*/  @!P1 BRA `(.L_x_177) ;  /* 0xfffffffc00f09947 */ /* 0x004fea000383ffff */
[----:B------:R-:W-:Y:S05]  /*90b0*/  BRA `(.L_x_178) ;  /* 0xffffffac00c07947 */ /* 0x000fea000383ffff */
.L_x_86:
[----:B--2---:R2:W3:Y:S02]  /*90c0*/  SYNCS.PHASECHK.TRANS64.TRYWAIT P0, [R0+URZ+0x90], R3 ;  /* 0x00009003000075a7 */ /* 0x0044e400080011ff */
[----:B---3--:R-:W-:Y:S05]  /*90d0*/  @!P0 NANOSLEEP.SYNCS 0x989680 ;  /* 0x009896800000895d */ /* 0x008fea0003900000 */
[----:B------:R-:W3:Y:S02]  /*90e0*/  @!P0 SYNCS.PHASECHK.TRANS64 P0, [R0+URZ+0x90], R3 ;  /* 0x00009003000085a7 */ /* 0x000ee400080010ff */
[----:B---3--:R-:W-:Y:S05]  /*90f0*/  @!P0 BRA `(.L_x_86) ;  /* 0xfffffffc00f08947 */ /* 0x008fea000383ffff */
[----:B------:R-:W-:Y:S05]  /*9100*/  BRA `(.L_x_179) ;  /* 0xffffffb000c07947 */ /* 0x000fea000383ffff */
.L_x_89:
[----:B------:R-:W-:Y:S07]  /*9110*/  MOV R0, UR5 ;  /* 0x0000000500007c02 */ /* 0x000fee0008000f00 */
.L_x_180:
[----:B--2---:R2:W3:Y:S02]  /*9120*/  SYNCS.PHASECHK.TRANS64.TRYWAIT P0, [R0+URZ+0x88], R3 ;  /* 0x00008803000075a7 */ /* 0x0044e400080011ff */
[----:B---3--:R-:W-:Y:S05]  /*9130*/  @!P0 NANOSLEEP.SYNCS 0x989680 ;  /* 0x009896800000895d */ /* 0x008fea0003900000 */
[----:B------:R-:W3:Y:S02]  /*9140*/  @!P0 SYNCS.PHASECHK.TRANS64 P0, [R0+URZ+0x88], R3 ;  /* 0x00008803000085a7 */ /* 0x000ee400080010ff */
[----:B---3--:R-:W-:Y:S05]  /*9150*/  @!P0 BRA `(.L_x_180) ;  /* 0xfffffffc00f08947 */ /* 0x008fea000383ffff */
[----:B------:R-:W-:Y:S05]  /*9160*/  BRA `(.L_x_88) ;  /* 0xffffffb400a07947 */ /* 0x000fea000383ffff */
.L_x_92:
[----:B------:R-:W-:Y:S07]  /*9170*/  MOV R3, UR5 ;  /* 0x0000000500037c02 */ /* 0x000fee0008000f00 */
.L_x_181:
[----:B-1----:R1:W2:Y:S02]  /*9180*/  SYNCS.PHASECHK.TRANS64.TRYWAIT P0, [R3+URZ+0x60], R12 ;  /* 0x0000600c030075a7 */ /* 0x0022a400080011ff */
[----:B--2---:R-:W-:Y:S05]  /*9190*/  @!P0 NANOSLEEP.SYNCS 0x989680 ;  /* 0x009896800000895d */ /* 0x004fea0003900000 */
[----:B------:R-:W2:Y:S02]  /*91a0*/  @!P0 SYNCS.PHASECHK.TRANS64 P0, [R3+URZ+0x60], R12 ;  /* 0x0000600c030085a7 */ /* 0x000ea400080010ff */
[----:B--2---:R-:W-:Y:S05]  /*91b0*/  @!P0 BRA `(.L_x_181) ;  /* 0xfffffffc00f08947 */ /* 0x004fea000383ffff */
[----:B------:R-:W-:Y:S05]  /*91c0*/  BRA `(.L_x_182) ;  /* 0xffffffb8001c7947 */ /* 0x000fea000383ffff */
.L_x_93:
[----:B-1----:R-:W-:Y:S07]  /*91d0*/  MOV R3, UR5 ;  /* 0x0000000500037c02 */ /* 0x002fee0008000f00 */
.L_x_183:
[----:B-1----:R1:W2:Y:S02]  /*91e0*/  SYNCS.PHASECHK.TRANS64.TRYWAIT P0, [R3+URZ+0x68], R12 ;  /* 0x0000680c030075a7 */ /* 0x0022a400080011ff */
[----:B--2---:R-:W-:Y:S05]  /*91f0*/  @!P0 NANOSLEEP.SYNCS 0x989680 ;  /* 0x009896800000895d */ /* 0x004fea0003900000 */
[----:B------:R-:W2:Y:S02]  /*9200*/  @!P0 SYNCS.PHASECHK.TRANS64 P0, [R3+URZ+0x68], R12 ;  /* 0x0000680c030085a7 */ /* 0x000ea400080010ff */
[----:B--2---:R-:W-:Y:S05]  /*9210*/  @!P0 BRA `(.L_x_183) ;  /* 0xfffffffc00f08947 */ /* 0x004fea000383ffff */
[----:B------:R-:W-:Y:S05]  /*9220*/  BRA `(.L_x_184) ;  /* 0xffffffb800787947 */ /* 0x000fea000383ffff */
.L_x_94:
[----:B-1----:R-:W-:Y:S07]  /*9230*/  MOV R3, UR5 ;  /* 0x0000000500037c02 */ /* 0x002fee0008000f00 */
.L_x_185:
[----:B-1----:R1:W2:Y:S02]  /*9240*/  SYNCS.PHASECHK.TRANS64.TRYWAIT P0, [R3+URZ+0x70], R12 ;  /* 0x0000700c030075a7 */ /* 0x0022a400080011ff */
[----:B--2---:R-:W-:Y:S05]  /*9250*/  @!P0 NANOSLEEP.SYNCS 0x989680 ;  /* 0x009896800000895d */ /* 0x004fea0003900000 */
[----:B------:R-:W2:Y:S02]  /*9260*/  @!P0 SYNCS.PHASECHK.TRANS64 P0, [R3+URZ+0x70], R12 ;  /* 0x0000700c030085a7 */ /* 0x000ea400080010ff */
[----:B--2---:R-:W-:Y:S05]  /*9270*/  @!P0 BRA `(.L_x_185) ;  /* 0xfffffffc00f08947 */ /* 0x004fea000383ffff */
[----:B------:R-:W-:Y:S05]  /*9280*/  BRA `(.L_x_186) ;  /* 0xffffffb800d47947 */ /* 0x000fea000383ffff */
.L_x_95:
[----:B------:R-:W-:Y:S07]  /*9290*/  MOV R3, UR5 ;  /* 0x0000000500037c02 */ /* 0x000fee0008000f00 */
.L_x_187:
[----:B-1----:R1:W2:Y:S02]  /*92a0*/  SYNCS.PHASECHK.TRANS64.TRYWAIT P0, [R3+URZ+0x78], R12 ;  /* 0x0000780c030075a7 */ /* 0x0022a400080011ff */
[----:B--2---:R-:W-:Y:S05]  /*92b0*/  @!P0 NANOSLEEP.SYNCS 0x989680 ;  /* 0x009896800000895d */ /* 0x004fea0003900000 */
[----:B------:R-:W2:Y:S02]  /*92c0*/  @!P0 SYNCS.PHASECHK.TRANS64 P0, [R3+URZ+0x78], R12 ;  /* 0x0000780c030085a7 */ /* 0x000ea400080010ff */
[----:B--2---:R-:W-:Y:S05]  /*92d0*/  @!P0 BRA `(.L_x_187) ;  /* 0xfffffffc00f08947 */ /* 0x004fea000383ffff */
[----:B------:R-:W-:Y:S05]  /*92e0*/  BRA `(.L_x_188) ;  /* 0xffffffbc00747947 */ /* 0x000fea000383ffff */
.L_x_97:
[----:B------:R-:W-:-:S07]  /*92f0*/  MOV R0, UR5 ;  /* 0x0000000500007c02 */ /* 0x000fce0008000f00 */
.L_x_189:
[----:B-1----:R1:W3:Y:S02]  /*9300*/  SYNCS.PHASECHK.TRANS64.TRYWAIT P0, [R0+URZ+0x60], R3 ;  /* 0x00006003000075a7 */ /* 0x0022e400080011ff */
[----:B---3--:R-:W-:Y:S05]  /*9310*/  @!P0 NANOSLEEP.SYNCS 0x989680 ;  /* 0x009896800000895d */ /* 0x008fea0003900000 */
[----:B------:R-:W3:Y:S02]  /*9320*/  @!P0 SYNCS.PHASECHK.TRANS64 P0, [R0+URZ+0x60], R3 ;  /* 0x00006003000085a7 */ /* 0x000ee400080010ff */
[----:B---3--:R-:W-:Y:S05]  /*9330*/  @!P0 BRA `(.L_x_189) ;  /* 0xfffffffc00f08947 */ /* 0x008fea000383ffff */
[----:B------:R-:W-:Y:S05]  /*9340*/  BRA `(.L_x_190) ;  /* 0xffffffbc00fc7947 */ /* 0x000fea000383ffff */
.L_x_98:
[----:B-1----:R-:W-:-:S07]  /*9350*/  MOV R0, UR5 ;  /* 0x0000000500007c02 */ /* 0x002fce0008000f00 */
.L_x_191:
[----:B-1----:R1:W3:Y:S02]  /*9360*/  SYNCS.PHASECHK.TRANS64.TRYWAIT P0, [R0+URZ+0x68], R3 ;  /* 0x00006803000075a7 */ /* 0x0022e400080011ff */
[----:B---3--:R-:W-:Y:S05]  /*9370*/  @!P0 NANOSLEEP.SYNCS 0x989680 ;  /* 0x009896800000895d */ /* 0x008fea0003900000 */
[----:B------:R-:W3:Y:S02]  /*9380*/  @!P0 SYNCS.PHASECHK.TRANS64 P0, [R0+URZ+0x68], R3 ;  /* 0x00006803000085a7 */ /* 0x000ee400080010ff */
[----:B---3--:R-:W-:Y:S05]  /*9390*/  @!P0 BRA `(.L_x_191) ;  /* 0xfffffffc00f08947 */ /* 0x008fea000383ffff */
[----:B------:R-:W-:Y:S05]  /*93a0*/  BRA `(.L_x_192) ;  /* 0xffffffbc00ec7947 */ /* 0x000fea000383ffff */
.L_x_99:
[----:B-1----:R-:W-:-:S07]  /*93b0*/  MOV R0, UR5 ;  /* 0x0000000500007c02 */ /* 0x002fce0008000f00 */
.L_x_193:
[----:B-1----:R1:W3:Y:S02]  /*93c0*/  SYNCS.PHASECHK.TRANS64.TRYWAIT P0, [R0+URZ+0x70], R3 ;  /* 0x00007003000075a7 */ /* 0x0022e400080011ff */
[----:B---3--:R-:W-:Y:S05]  /*93d0*/  @!P0 NANOSLEEP.SYNCS 0x989680 ;  /* 0x009896800000895d */ /* 0x008fea0003900000 */
[----:B------:R-:W3:Y:S02]  /*93e0*/  @!P0 SYNCS.PHASECHK.TRANS64 P0, [R0+URZ+0x70], R3 ;  /* 0x00007003000085a7 */ /* 0x000ee400080010ff */
[----:B---3--:R-:W-:Y:S05]  /*93f0*/  @!P0 BRA `(.L_x_193) ;  /* 0xfffffffc00f08947 */ /* 0x008fea000383ffff */
[----:B------:R-:W-:Y:S05]  /*9400*/  BRA `(.L_x_194) ;  /* 0xffffffbc00dc7947 */ /* 0x000fea000383ffff */
.L_x_101:
[----:B--2---:R2:W3:Y:S02]  /*9410*/  SYNCS.PHASECHK.TRANS64.TRYWAIT P0, [R0+URZ+0x90], R3 ;  /* 0x00009003000075a7 */ /* 0x0044e400080011ff */
[----:B---3--:R-:W-:Y:S05]  /*9420*/  @!P0 NANOSLEEP.SYNCS 0x989680 ;  /* 0x009896800000895d */ /* 0x008fea0003900000 */
[----:B------:R-:W3:Y:S02]  /*9430*/  @!P0 SYNCS.PHASECHK.TRANS64 P0, [R0+URZ+0x90], R3 ;  /* 0x00009003000085a7 */ /* 0x000ee400080010ff */
[----:B---3--:R-:W-:Y:S05]  /*9440*/  @!P0 BRA `(.L_x_101) ;  /* 0xfffffffc00f08947 */ /* 0x008fea000383ffff */
[----:B------:R-:W-:Y:S05]  /*9450*/  BRA `(.L_x_195) ;  /* 0xffffffc000ac7947 */ /* 0x000fea000383ffff */
.L_x_112:
[----:B-1----:R-:W-:Y:S04]  /*9460*/  MOV R0, UR48 ;  /* 0x0000003000007c02 */ /* 0x002fe80008000f00 */
[----:B------:R1:W3:Y:S03]  /*9470*/  SYNCS.PHASECHK.TRANS64.TRYWAIT P1, [R0+URZ+0x40], R5 ;  /* 0x00004005000075a7 */ /* 0x0002e600080211ff */
[----:B---3--:R-:W-:Y:S05]  /*9480*/  @!P1 NANOSLEEP.SYNCS 0x989680 ;  /* 0x009896800000995d */ /* 0x008fea0003900000 */
[----:B------:R-:W3:Y:S02]  /*9490*/  @!P1 SYNCS.PHASECHK.TRANS64 P1, [R0+URZ+0x40], R5 ;  /* 0x00004005000095a7 */ /* 0x000ee400080210ff */
[----:B---3--:R-:W-:Y:S05]  /*94a0*/  @!P1 BRA `(.L_x_112) ;  /* 0xfffffffc00ec9947 */ /* 0x008fea000383ffff */
[----:B------:R-:W-:Y:S05]  /*94b0*/  BRA `(.L_x_111) ;  /* 0xffffffcc00b47947 */ /* 0x000fea000383ffff */
.L_x_114:
[----:B-1----:R1:W4:Y:S02]  /*94c0*/  SYNCS.PHASECHK.TRANS64.TRYWAIT P0, [R74+URZ+0xb0], R3 ;  /* 0x0000b0034a0075a7 */ /* 0x00232400080011ff */
[----:B----4-:R-:W-:Y:S05]  /*94d0*/  @!P0 NANOSLEEP.SYNCS 0x989680 ;  /* 0x009896800000895d */ /* 0x010fea0003900000 */
[----:B------:R-:W4:Y:S02]  /*94e0*/  @!P0 SYNCS.PHASECHK.TRANS64 P0, [R74+URZ+0xb0], R3 ;  /* 0x0000b0034a0085a7 */ /* 0x000f2400080010ff */
[----:B----4-:R-:W-:Y:S05]  /*94f0*/  @!P0 BRA `(.L_x_114) ;  /* 0xfffffffc00f08947 */ /* 0x010fea000383ffff */
[----:B------:R-:W-:Y:S05]  /*9500*/  BRA `(.L_x_113) ;  /* 0xffffffcc00d47947 */ /* 0x000fea000383ffff */
.L_x_123:
[----:B--2---:R2:W3:Y:S02]  /*9510*/  SYNCS.PHASECHK.TRANS64.TRYWAIT P0, [R3+URZ+0x40], R0 ;  /* 0x00004000030075a7 */ /* 0x0044e400080011ff */
[----:B---3--:R-:W-:Y:S05]  /*9520*/  @!P0 NANOSLEEP.SYNCS 0x989680 ;  /* 0x009896800000895d */ /* 0x008fea0003900000 */
[----:B------:R-:W3:Y:S02]  /*9530*/  @!P0 SYNCS.PHASECHK.TRANS64 P0, [R3+URZ+0x40], R0 ;  /* 0x00004000030085a7 */ /* 0x000ee400080010ff */
[----:B---3--:R-:W-:Y:S05]  /*9540*/  @!P0 BRA `(.L_x_123) ;  /* 0xfffffffc00f08947 */ /* 0x008fea000383ffff */
[----:B------:R-:W-:Y:S05]  /*9550*/  BRA `(.L_x_122) ;  /* 0xffffffd400e07947 */ /* 0x000fea000383ffff */
.L_x_131:
[----:B--2---:R2:W3:Y:S02]  /*9560*/  SYNCS.PHASECHK.TRANS64.TRYWAIT P0, [R83+URZ+0x40], R4 ;  /* 0x00004004530075a7 */ /* 0x0044e400080011ff */
[----:B---3--:R-:W-:Y:S05]  /*9570*/  @!P0 NANOSLEEP.SYNCS 0x989680 ;  /* 0x009896800000895d */ /* 0x008fea0003900000 */
[----:B------:R-:W3:Y:S02]  /*9580*/  @!P0 SYNCS.PHASECHK.TRANS64 P0, [R83+URZ+0x40], R4 ;  /* 0x00004004530085a7 */ /* 0x000ee400080010ff */
[----:B---3--:R-:W-:Y:S05]  /*9590*/  @!P0 BRA `(.L_x_131) ;  /* 0xfffffffc00f08947 */ /* 0x008fea000383ffff */
[----:B------:R-:W-:Y:S05]  /*95a0*/  BRA `(.L_x_130) ;  /* 0xffffffdc00fc7947 */ /* 0x000fea000383ffff */
.L_x_139:
[----:B--2---:R2:W3:Y:S02]  /*95b0*/  SYNCS.PHASECHK.TRANS64.TRYWAIT P0, [R88+URZ+0x40], R3 ;  /* 0x00004003580075a7 */ /* 0x0044e400080011ff */
[----:B---3--:R-:W-:Y:S05]  /*95c0*/  @!P0 NANOSLEEP.SYNCS 0x989680 ;  /* 0x009896800000895d */ /* 0x008fea0003900000 */
[----:B------:R-:W3:Y:S02]  /*95d0*/  @!P0 SYNCS.PHASECHK.TRANS64 P0, [R88+URZ+0x40], R3 ;  /* 0x00004003580085a7 */ /* 0x000ee400080010ff */
[----:B---3--:R-:W-:Y:S05]  /*95e0*/  @!P0 BRA `(.L_x_139) ;  /* 0xfffffffc00f08947 */ /* 0x008fea000383ffff */
[----:B------:R-:W-:Y:S05]  /*95f0*/  BRA `(.L_x_138) ;  /* 0xffffffe800187947 */ /* 0x000fea000383ffff */
        .weak           $__internal_0_$__cuda_sm10x_tcgen05_guardrail_trap_col_being_dealloced_not_returned_by_alloc
        .type           $__internal_0_$__cuda_sm10x_tcgen05_guardrail_trap_col_being_dealloced_not_returned_by_alloc,@function
        .size           $__internal_0_$__cuda_sm10x_tcgen05_guardrail_trap_col_being_dealloced_not_returned_by_alloc,($__internal_1_$__cuda_sm10x_tcgen05_guardrail_trap_phase_invalid_during_alloc - $__internal_0_$__cuda_sm10x_tcgen05_guardrail_trap_col_being_dealloced_not_returned_by_alloc)
$__internal_0_$__cuda_sm10x_tcgen05_guardrail_trap_col_being_dealloced_not_returned_by_alloc:
[----:B------:R-:W-:Y:S05]  /*9600*/  BPT.TRAP 0x1 ;  /* 0x000000040000795c */ /* 0x000fea0000300000 */
[----:B------:R-:W-:-:S04]  /*9610*/  HFMA2 R3, -RZ, RZ, 0, 0 ;  /* 0x00000000ff037431 */ /* 0x000fc800000001ff */
[----:B------:R-:W-:Y:S05]  /*9620*/  RET.REL.NODEC R2 `(_ZN7cutlass13device_kernelINS_4gemm6kernel13GemmUniversalIN4cute5tupleIJiiiiEEENS1_10collective13CollectiveMmaINS1_35MainloopSm100TmaUmmaWarpSpecializedILi4ELi2ELi4ENS5_IJNS4_1CILi2EEESB_NSA_ILi1EEEEEEEENS5_IJNSA_ILi128EEESF_NSA_ILi64EEEEEENS_6half_tENS5_IJSC_llEEESI_SJ_NS4_8TiledMMAINS4_8MMA_AtomIJNS4_26SM100_MMA_F16BF16_2x1SM_SSISI_SI_fLi128ELi128ELNS4_4UMMA5MajorE1ELSO_1ELNSN_7ScaleInE0ELSP_0EEEEEENS4_6LayoutINS5_IJSC_SC_SC_EEENS5_IJNSA_ILi0EEESU_SU_EEEEENS5_IJNS4_10UnderscoreESX_SX_EEEEENS4_28SM100_TMA_2SM_LOAD_MULTICASTENS4_14ComposedLayoutINS4_7SwizzleILi3ELi4ELi3EEENS4_18smem_ptr_flag_bitsILi16EEENSS_INS5_IJSG_NSA_ILi8EEEEEENS5_IJSC_SG_EEEEEEEvNS4_8identityENS4_18SM100_TMA_2SM_LOADES1A_vS1B_EENS_8epilogue10collective18CollectiveEpilogueINS1E_23Sm100TmaWarpSpecializedILi4ELi2ELi16ELb1ELb0EEEJNS5_IJSG_SF_SG_EEENS5_IJNSS_ISG_SC_EENSS_INS5_IJNSA_ILi16EEESB_EEES18_EEEEESI_NS5_IJlSC_lEEESI_S1P_NS1E_6fusion15FusionCallbacksIS1I_NS1Q_17LinearCombinationISI_fSI_fLNS_15FloatRoundStyleE2EEES1J_S1O_JEEENS4_5SM1004TMEM4LOAD26SM100_TMEM_LOAD_32dp32b16xENS4_13SM90_TMA_LOADENS11_INS12_ILi1ELi4ELi3EEES15_NSS_INS5_IJS16_S1L_EEENS5_IJS1L_SC_EEEEEEENS4_39AutoVectorizingCopyWithAssumedAlignmentILi128EEENS4_14SM90_TMA_STOREES25_S27_S27_EEEvvEEEEvNT_6ParamsE) ;  /* 0xffffff6802747950 */ /* 0x000fea0003c3ffff */
        .weak           $__internal_1_$__cuda_sm10x_tcgen05_guardrail_trap_phase_invalid_during_alloc
        .type           $__internal_1_$__cuda_sm10x_tcgen05_guardrail_trap_phase_invalid_during_alloc,@function
        .size           $__internal_1_$__cuda_sm10x_tcgen05_guardrail_trap_phase_invalid_during_alloc,($__internal_2_$__cuda_sm10x_tcgen05_guardrail_trap_unallocated_columns_being_dealloced - $__internal_1_$__cuda_sm10x_tcgen05_guardrail_trap_phase_invalid_during_alloc)
$__internal_1_$__cuda_sm10x_tcgen05_guardrail_trap_phase_invalid_during_alloc:
[----:B------:R-:W-:Y:S05]  /*9630*/  BPT.TRAP 0x1 ;  /* 0x000000040000795c */ /* 0x000fea0000300000 */
[----:B------:R-:W-:-:S04]  /*9640*/  MOV R3, 0x0 ;  /* 0x0000000000037802 */ /* 0x000fc80000000f00 */
[----:B------:R-:W-:Y:S05]  /*9650*/  RET.REL.NODEC R2 `(_ZN7cutlass13device_kernelINS_4gemm6kernel13GemmUniversalIN4cute5tupleIJiiiiEEENS1_10collective13CollectiveMmaINS1_35MainloopSm100TmaUmmaWarpSpecializedILi4ELi2ELi4ENS5_IJNS4_1CILi2EEESB_NSA_ILi1EEEEEEEENS5_IJNSA_ILi128EEESF_NSA_ILi64EEEEEENS_6half_tENS5_IJSC_llEEESI_SJ_NS4_8TiledMMAINS4_8MMA_AtomIJNS4_26SM100_MMA_F16BF16_2x1SM_SSISI_SI_fLi128ELi128ELNS4_4UMMA5MajorE1ELSO_1ELNSN_7ScaleInE0ELSP_0EEEEEENS4_6LayoutINS5_IJSC_SC_SC_EEENS5_IJNSA_ILi0EEESU_SU_EEEEENS5_IJNS4_10UnderscoreESX_SX_EEEEENS4_28SM100_TMA_2SM_LOAD_MULTICASTENS4_14ComposedLayoutINS4_7SwizzleILi3ELi4ELi3EEENS4_18smem_ptr_flag_bitsILi16EEENSS_INS5_IJSG_NSA_ILi8EEEEEENS5_IJSC_SG_EEEEEEEvNS4_8identityENS4_18SM100_TMA_2SM_LOADES1A_vS1B_EENS_8epilogue10collective18CollectiveEpilogueINS1E_23Sm100TmaWarpSpecializedILi4ELi2ELi16ELb1ELb0EEEJNS5_IJSG_SF_SG_EEENS5_IJNSS_ISG_SC_EENSS_INS5_IJNSA_ILi16EEESB_EEES18_EEEEESI_NS5_IJlSC_lEEESI_S1P_NS1E_6fusion15FusionCallbacksIS1I_NS1Q_17LinearCombinationISI_fSI_fLNS_15FloatRoundStyleE2EEES1J_S1O_JEEENS4_5SM1004TMEM4LOAD26SM100_TMEM_LOAD_32dp32b16xENS4_13SM90_TMA_LOADENS11_INS12_ILi1ELi4ELi3EEES15_NSS_INS5_IJS16_S1L_EEENS5_IJS1L_SC_EEEEEEENS4_39AutoVectorizingCopyWithAssumedAlignmentILi128EEENS4_14SM90_TMA_STOREES25_S27_S27_EEEvvEEEEvNT_6ParamsE) ;  /* 0xffffff6802687950 */ /* 0x000fea0003c3ffff */
        .weak           $__internal_2_$__cuda_sm10x_tcgen05_guardrail_trap_unallocated_columns_being_dealloced
        .type           $__internal_2_$__cuda_sm10x_tcgen05_guardrail_trap_unallocated_columns_being_dealloced,@function
        .size           $__internal_2_$__cuda_sm10x_tcgen05_guardrail_trap_unallocated_columns_being_dealloced,(.L_x_197 - $__internal_2_$__cuda_sm10x_tcgen05_guardrail_trap_unallocated_columns_being_dealloced)
$__internal_2_$__cuda_sm10x_tcgen05_guardrail_trap_unallocated_columns_being_dealloced:
[----:B------:R-:W-:Y:S05]  /*9660*/  BPT.TRAP 0x1 ;  /* 0x000000040000795c */ /* 0x000fea0000300000 */
[----:B------:R-:W-:-:S04]  /*9670*/  HFMA2 R3, -RZ, RZ, 0, 0 ;  /* 0x00000000ff037431 */ /* 0x000fc800000001ff */
[----:B------:R-:W-:Y:S05]  /*9680*/  RET.REL.NODEC R2 `(_ZN7cutlass13device_kernelINS_4gemm6kernel13GemmUniversalIN4cute5tupleIJiiiiEEENS1_10collective13CollectiveMmaINS1_35MainloopSm100TmaUmmaWarpSpecializedILi4ELi2ELi4ENS5_IJNS4_1CILi2EEESB_NSA_ILi1EEEEEEEENS5_IJNSA_ILi128EEESF_NSA_ILi64EEEEEENS_6half_tENS5_IJSC_llEEESI_SJ_NS4_8TiledMMAINS4_8MMA_AtomIJNS4_26SM100_MMA_F16BF16_2x1SM_SSISI_SI_fLi128ELi128ELNS4_4UMMA5MajorE1ELSO_1ELNSN_7ScaleInE0ELSP_0EEEEEENS4_6LayoutINS5_IJSC_SC_SC_EEENS5_IJNSA_ILi0EEESU_SU_EEEEENS5_IJNS4_10UnderscoreESX_SX_EEEEENS4_28SM100_TMA_2SM_LOAD_MULTICASTENS4_14ComposedLayoutINS4_7SwizzleILi3ELi4ELi3EEENS4_18smem_ptr_flag_bitsILi16EEENSS_INS5_IJSG_NSA_ILi8EEEEEENS5_IJSC_SG_EEEEEEEvNS4_8identityENS4_18SM100_TMA_2SM_LOADES1A_vS1B_EENS_8epilogue10collective18CollectiveEpilogueINS1E_23Sm100TmaWarpSpecializedILi4ELi2ELi16ELb1ELb0EEEJNS5_IJSG_SF_SG_EEENS5_IJNSS_ISG_SC_EENSS_INS5_IJNSA_ILi16EEESB_EEES18_EEEEESI_NS5_IJlSC_lEEESI_S1P_NS1E_6fusion15FusionCallbacksIS1I_NS1Q_17LinearCombinationISI_fSI_fLNS_15FloatRoundStyleE2EEES1J_S1O_JEEENS4_5SM1004TMEM4LOAD26SM100_TMEM_LOAD_32dp32b16xENS4_13SM90_TMA_LOADENS11_INS12_ILi1ELi4ELi3EEES15_NSS_INS5_IJS16_S1L_EEENS5_IJS1L_SC_EEEEEEENS4_39AutoVectorizingCopyWithAssumedAlignmentILi128EEENS4_14SM90_TMA_STOREES25_S27_S27_EEEvvEEEEvNT_6ParamsE) ;  /* 0xffffff68025c7950 */ /* 0x000fea0003c3ffff */
.L_x_196:
[----:B------:R-:W-:-:S00]  /*9690*/  BRA `(.L_x_196) ;  /* 0xfffffffc00fc7947 */ /* 0x000fc0000383ffff */
[----:B------:R-:W-:-:S00]  /*96a0*/  NOP ;  /* 0x0000000000007918 */ /* 0x000fc00000000000 */
        /* <DEDUP_REMOVED lines=13> */
.L_x_197:


//--------------------- .nv.global.init           --------------------------
	.section	.nv.global.init,"aw",@progbits
.nv.global.init:
	.type		$str$27,@object
	.size		$str$27,($str$28 - $str$27)
$str$27:
        /*0000*/ 	.byte	0x28, 0x61, 0x64, 0x64, 0x72, 0x65, 0x73, 0x73, 0x20, 0x26, 0x20, 0x6d, 0x61, 0x73, 0x6b, 0x29
        /*0010*/ 	.byte	0x20, 0x3d, 0x3d, 0x20, 0x30, 0x00
	.type		$str$28,@object
	.size		$str$28,($str$26 - $str$28)
$str$28:
        /*0016*/ 	.byte	0x2f, 0x74, 0x6d, 0x70, 0x2f, 0x63, 0x75, 0x74, 0x6c, 0x61, 0x73, 0x73, 0x5f, 0x73, 0x77, 0x65
        /*0026*/ 	.byte	0x65, 0x70, 0x5f, 0x73, 0x72, 0x63, 0x2f, 0x69, 0x6e, 0x63, 0x6c, 0x75, 0x64, 0x65, 0x2f, 0x63
        /*0036*/ 	.byte	0x75, 0x74, 0x65, 0x2f, 0x70, 0x6f, 0x69, 0x6e, 0x74, 0x65, 0x72, 0x5f, 0x66, 0x6c, 0x61, 0x67
        /*0046*/ 	.byte	0x67, 0x65, 0x64, 0x2e, 0x68, 0x70, 0x70, 0x00
	.type		$str$26,@object
	.size		$str$26,($str$25 - $str$26)
$str$26:
        /*004e*/ 	.byte	0x2f, 0x74, 0x6d, 0x70, 0x2f, 0x63, 0x75, 0x74, 0x6c, 0x61, 0x73, 0x73, 0x5f, 0x73, 0x77, 0x65
        /*005e*/ 	.byte	0x65, 0x70, 0x5f, 0x73, 0x72, 0x63, 0x2f, 0x69, 0x6e, 0x63, 0x6c, 0x75, 0x64, 0x65, 0x2f, 0x63
        /*006e*/ 	.byte	0x75, 0x74, 0x65, 0x2f, 0x61, 0x74, 0x6f, 0x6d, 0x2f, 0x63, 0x6f, 0x70, 0x79, 0x5f, 0x74, 0x72
        /*007e*/ 	.byte	0x61, 0x69, 0x74, 0x73, 0x5f, 0x73, 0x6d, 0x31, 0x30, 0x30, 0x2e, 0x68, 0x70, 0x70, 0x00
	.type		$str$25,@object
	.size		$str$25,(__unnamed_1 - $str$25)
$str$25:
        /*008d*/ 	.byte	0x28, 0x28, 0x75, 0x69, 0x6e, 0x74, 0x33, 0x32, 0x5f, 0x74, 0x28, 0x74, 0x68, 0x72, 0x65, 0x61
        /*009d*/ 	.byte	0x64, 0x49, 0x64, 0x78, 0x2e, 0x78, 0x29, 0x20, 0x2f, 0x20, 0x33, 0x32, 0x29, 0x20, 0x25, 0x20
        /*00ad*/ 	.byte	0x34, 0x29, 0x20, 0x3d, 0x3d, 0x20, 0x28, 0x28, 0x28, 0x74, 0x6d, 0x65, 0x6d, 0x5f, 0x61, 0x64
        /*00bd*/ 	.byte	0x64, 0x72, 0x20, 0x3e, 0x3e, 0x20, 0x31, 0x36, 0x29, 0x20, 0x2f, 0x20, 0x33, 0x32, 0x29, 0x20
        /*00cd*/ 	.byte	0x25, 0x20, 0x34, 0x29, 0x00
	.type		__unnamed_1,@object
	.size		__unnamed_1,(__unnamed_2 - __unnamed_1)
__unnamed_1:
        /*00d2*/ 	.byte	0x61, 0x75, 0x74, 0x6f, 0x20, 0x63, 0x75, 0x74, 0x65, 0x3a, 0x3a, 0x61, 0x73, 0x5f, 0x70, 0x6f
        /* <DEDUP_REMOVED lines=24> */
        /*0262*/ 	.byte	0x34, 0x38, 0x3e, 0x3e, 0x3e, 0x3e, 0x5d, 0x00
	.type		__unnamed_2,@object
	.size		__unnamed_2,(.L_2 - __unnamed_2)
__unnamed_2:
        /* <DEDUP_REMOVED lines=40> */
        /*04ea*/ 	.byte	0x3a, 0x3a, 0x43, 0x3c, 0x30, 0x3e, 0x3e, 0x3e, 0x3e, 0x5d, 0x00
.L_2:


//--------------------- .nv.shared._ZN7cutlass13device_kernelINS_4gemm6kernel13GemmUniversalIN4cute5tupleIJiiiiEEENS1_10collective13CollectiveMmaINS1_35MainloopSm100TmaUmmaWarpSpecializedILi4ELi2ELi4ENS5_IJNS4_1CILi2EEESB_NSA_ILi1EEEEEEEENS5_IJNSA_ILi128EEESF_NSA_ILi64EEEEEENS_6half_tENS5_IJSC_llEEESI_SJ_NS4_8TiledMMAINS4_8MMA_AtomIJNS4_26SM100_MMA_F16BF16_2x1SM_SSISI_SI_fLi128ELi128ELNS4_4UMMA5MajorE1ELSO_1ELNSN_7ScaleInE0ELSP_0EEEEEENS4_6LayoutINS5_IJSC_SC_SC_EEENS5_IJNSA_ILi0EEESU_SU_EEEEENS5_IJNS4_10UnderscoreESX_SX_EEEEENS4_28SM100_TMA_2SM_LOAD_MULTICASTENS4_14ComposedLayoutINS4_7SwizzleILi3ELi4ELi3EEENS4_18smem_ptr_flag_bitsILi16EEENSS_INS5_IJSG_NSA_ILi8EEEEEENS5_IJSC_SG_EEEEEEEvNS4_8identityENS4_18SM100_TMA_2SM_LOADES1A_vS1B_EENS_8epilogue10collective18CollectiveEpilogueINS1E_23Sm100TmaWarpSpecializedILi4ELi2ELi16ELb1ELb0EEEJNS5_IJSG_SF_SG_EEENS5_IJNSS_ISG_SC_EENSS_INS5_IJNSA_ILi16EEESB_EEES18_EEEEESI_NS5_IJlSC_lEEESI_S1P_NS1E_6fusion15FusionCallbacksIS1I_NS1Q_17LinearCombinationISI_fSI_fLNS_15FloatRoundStyleE2EEES1J_S1O_JEEENS4_5SM1004TMEM4LOAD26SM100_TMEM_LOAD_32dp32b16xENS4_13SM90_TMA_LOADENS11_INS12_ILi1ELi4ELi3EEES15_NSS_INS5_IJS16_S1L_EEENS5_IJS1L_SC_EEEEEEENS4_39AutoVectorizingCopyWithAssumedAlignmentILi128EEENS4_14SM90_TMA_STOREES25_S27_S27_EEEvvEEEEvNT_6ParamsE --------------------------
	.section	.nv.shared._ZN7cutlass13device_kernelINS_4gemm6kernel13GemmUniversalIN4cute5tupleIJiiiiEEENS1_10collective13CollectiveMmaINS1_35MainloopSm100TmaUmmaWarpSpecializedILi4ELi2ELi4ENS5_IJNS4_1CILi2EEESB_NSA_ILi1EEEEEEEENS5_IJNSA_ILi128EEESF_NSA_ILi64EEEEEENS_6half_tENS5_IJSC_llEEESI_SJ_NS4_8TiledMMAINS4_8MMA_AtomIJNS4_26SM100_MMA_F16BF16_2x1SM_SSISI_SI_fLi128ELi128ELNS4_4UMMA5MajorE1ELSO_1ELNSN_7ScaleInE0ELSP_0EEEEEENS4_6LayoutINS5_IJSC_SC_SC_EEENS5_IJNSA_ILi0EEESU_SU_EEEEENS5_IJNS4_10UnderscoreESX_SX_EEEEENS4_28SM100_TMA_2SM_LOAD_MULTICASTENS4_14ComposedLayoutINS4_7SwizzleILi3ELi4ELi3EEENS4_18smem_ptr_flag_bitsILi16EEENSS_INS5_IJSG_NSA_ILi8EEEEEENS5_IJSC_SG_EEEEEEEvNS4_8identityENS4_18SM100_TMA_2SM_LOADES1A_vS1B_EENS_8epilogue10collective18CollectiveEpilogueINS1E_23Sm100TmaWarpSpecializedILi4ELi2ELi16ELb1ELb0EEEJNS5_IJSG_SF_SG_EEENS5_IJNSS_ISG_SC_EENSS_INS5_IJNSA_ILi16EEESB_EEES18_EEEEESI_NS5_IJlSC_lEEESI_S1P_NS1E_6fusion15FusionCallbacksIS1I_NS1Q_17LinearCombinationISI_fSI_fLNS_15FloatRoundStyleE2EEES1J_S1O_JEEENS4_5SM1004TMEM4LOAD26SM100_TMEM_LOAD_32dp32b16xENS4_13SM90_TMA_LOADENS11_INS12_ILi1ELi4ELi3EEES15_NSS_INS5_IJS16_S1L_EEENS5_IJS1L_SC_EEEEEEENS4_39AutoVectorizingCopyWithAssumedAlignmentILi128EEENS4_14SM90_TMA_STOREES25_S27_S27_EEEvvEEEEvNT_6ParamsE,"aw",@nobits
	.sectionflags	@""
	.align	16
	.zero		1024


//--------------------- .nv.shared.reserved.0     --------------------------
	.section	.nv.shared.reserved.0,"aw",@nobits
	.weak		__nv_reservedSMEM_offset_0_alias
	.size		__nv_reservedSMEM_offset_0_alias, 0, 64
	.other		__nv_reservedSMEM_offset_0_alias,@"STO_CUDA_RESERVED_SHARED STV_DEFAULT"
__nv_reservedSMEM_offset_0_alias:
	.zero		0
.nv.shared.reserved.0:
	.zero		64
	.weak		__nv_reservedSMEM_tcgen05_partition
	.type		__nv_reservedSMEM_tcgen05_partition,@object
	.size		__nv_reservedSMEM_tcgen05_partition,(.L_0 - __nv_reservedSMEM_tcgen05_partition)
__nv_reservedSMEM_tcgen05_partition:
	.zero		32
.L_0:


//--------------------- .nv.global                --------------------------
	.section	.nv.global,"aw",@nobits
.nv.global:
	.type		_ZN40_INTERNAL_7ae39c4c_4_k_cu_dbc121e3_362974cute1_E,@object
	.size		_ZN40_INTERNAL_7ae39c4c_4_k_cu_dbc121e3_362974cute1_E,(_ZN40_INTERNAL_7ae39c4c_4_k_cu_dbc121e3_362974cuda3std3__45__cpo6cbeginE - _ZN40_INTERNAL_7ae39c4c_4_k_cu_dbc121e3_362974cute1_E)
_ZN40_INTERNAL_7ae39c4c_4_k_cu_dbc121e3_362974cute1_E:
	.zero		1
	.type		_ZN40_INTERNAL_7ae39c4c_4_k_cu_dbc121e3_362974cuda3std3__45__cpo6cbeginE,@object
	.size		_ZN40_INTERNAL_7ae39c4c_4_k_cu_dbc121e3_362974cuda3std3__45__cpo6cbeginE,(_ZN40_INTERNAL_7ae39c4c_4_k_cu_dbc121e3_362974cuda3std3__48in_placeE - _ZN40_INTERNAL_7ae39c4c_4_k_cu_dbc121e3_362974cuda3std3__45__cpo6cbeginE)
_ZN40_INTERNAL_7ae39c4c_4_k_cu_dbc121e3_362974cuda3std3__45__cpo6cbeginE:
	.zero		1
	.type		_ZN40_INTERNAL_7ae39c4c_4_k_cu_dbc121e3_362974cuda3std3__48in_placeE,@object
	.size		_ZN40_INTERNAL_7ae39c4c_4_k_cu_dbc121e3_362974cuda3std3__48in_placeE,(_ZN40_INTERNAL_7ae39c4c_4_k_cu_dbc121e3_362974cuda3std6ranges3__45__cpo9iter_moveE - _ZN40_INTERNAL_7ae39c4c_4_k_cu_dbc121e3_362974cuda3std3__48in_placeE)
_ZN40_INTERNAL_7ae39c4c_4_k_cu_dbc121e3_362974cuda3std3__48in_placeE:
	.zero		1
	.type		_ZN40_INTERNAL_7ae39c4c_4_k_cu_dbc121e3_362974cuda3std6ranges3__45__cpo9iter_moveE,@object
	.size		_ZN40_INTERNAL_7ae39c4c_4_k_cu_dbc121e3_362974cuda3std6ranges3__45__cpo9iter_moveE,(_ZN40_INTERNAL_7ae39c4c_4_k_cu_dbc121e3_362974cuda3std3__45__cpo5beginE - _ZN40_INTERNAL_7ae39c4c_4_k_cu_dbc121e3_362974cuda3std6ranges3__45__cpo9iter_moveE)
_ZN40_INTERNAL_7ae39c4c_4_k_cu_dbc121e3_362974cuda3std6ranges3__45__cpo9iter_moveE:
	.zero		1
	.type		_ZN40_INTERNAL_7ae39c4c_4_k_cu_dbc121e3_362974cuda3std3__45__cpo5beginE,@object
	.size		_ZN40_INTERNAL_7ae39c4c_4_k_cu_dbc121e3_362974cuda3std3__45__cpo5beginE,(_ZN40_INTERNAL_7ae39c4c_4_k_cu_dbc121e3_362974cuda3std3__442_GLOBAL__N__7ae39c4c_4_k_cu_dbc121e3_362976ignoreE - _ZN40_INTERNAL_7ae39c4c_4_k_cu_dbc121e3_362974cuda3std3__45__cpo5beginE)
_ZN40_INTERNAL_7ae39c4c_4_k_cu_dbc121e3_362974cuda3std3__45__cpo5beginE:
	.zero		1
	.type		_ZN40_INTERNAL_7ae39c4c_4_k_cu_dbc121e3_362974cuda3std3__442_GLOBAL__N__7ae39c4c_4_k_cu_dbc121e3_362976ignoreE,@object
	.size		_ZN40_INTERNAL_7ae39c4c_4_k_cu_dbc121e3_362974cuda3std3__442_GLOBAL__N__7ae39c4c_4_k_cu_dbc121e3_362976ignoreE,(_ZN40_INTERNAL_7ae39c4c_4_k_cu_dbc121e3_362974cute7productE - _ZN40_INTERNAL_7ae39c4c_4_k_cu_dbc121e3_362974cuda3std3__442_GLOBAL__N__7ae39c4c_4_k_cu_dbc121e3_362976ignoreE)
_ZN40_INTERNAL_7ae39c4c_4_k_cu_dbc121e3_362974cuda3std3__442_GLOBAL__N__7ae39c4c_4_k_cu_dbc121e3_362976ignoreE:
	.zero		1
	.type		_ZN40_INTERNAL_7ae39c4c_4_k_cu_dbc121e3_362974cute7productE,@object
	.size		_ZN40_INTERNAL_7ae39c4c_4_k_cu_dbc121e3_362974cute7productE,(_ZN40_INTERNAL_7ae39c4c_4_k_cu_dbc121e3_362974cuda3std3__45__cpo3endE - _ZN40_INTERNAL_7ae39c4c_4_k_cu_dbc121e3_362974cute7productE)
_ZN40_INTERNAL_7ae39c4c_4_k_cu_dbc121e3_362974cute7productE:
	.zero		1
	.type		_ZN40_INTERNAL_7ae39c4c_4_k_cu_dbc121e3_362974cuda3std3__45__cpo3endE,@object
	.size		_ZN40_INTERNAL_7ae39c4c_4_k_cu_dbc121e3_362974cuda3std3__45__cpo3endE,(_ZN40_INTERNAL_7ae39c4c_4_k_cu_dbc121e3_362974cuda3std3__419piecewise_constructE - _ZN40_INTERNAL_7ae39c4c_4_k_cu_dbc121e3_362974cuda3std3__45__cpo3endE)
_ZN40_INTERNAL_7ae39c4c_4_k_cu_dbc121e3_362974cuda3std3__45__cpo3endE:
	.zero		1
	.type		_ZN40_INTERNAL_7ae39c4c_4_k_cu_dbc121e3_362974cuda3std3__419piecewise_constructE,@object
	.size		_ZN40_INTERNAL_7ae39c4c_4_k_cu_dbc121e3_362974cuda3std3__419piecewise_constructE,(_ZN40_INTERNAL_7ae39c4c_4_k_cu_dbc121e3_362974cuda3std3__45__cpo4cendE - _ZN40_INTERNAL_7ae39c4c_4_k_cu_dbc121e3_362974cuda3std3__419piecewise_constructE)
_ZN40_INTERNAL_7ae39c4c_4_k_cu_dbc121e3_362974cuda3std3__419piecewise_constructE:
	.zero		1
	.type		_ZN40_INTERNAL_7ae39c4c_4_k_cu_dbc121e3_362974cuda3std3__45__cpo4cendE,@object
	.size		_ZN40_INTERNAL_7ae39c4c_4_k_cu_dbc121e3_362974cuda3std3__45__cpo4cendE,(_ZN40_INTERNAL_7ae39c4c_4_k_cu_dbc121e3_362974cuda3std6ranges3__45__cpo4swapE - _ZN40_INTERNAL_7ae39c4c_4_k_cu_dbc121e3_362974cuda3std3__45__cpo4cendE)
_ZN40_INTERNAL_7ae39c4c_4_k_cu_dbc121e3_362974cuda3std3__45__cpo4cendE:
	.zero		1
	.type		_ZN40_INTERNAL_7ae39c4c_4_k_cu_dbc121e3_362974cuda3std6ranges3__45__cpo4swapE,@object
	.size		_ZN40_INTERNAL_7ae39c4c_4_k_cu_dbc121e3_362974cuda3std6ranges3__45__cpo4swapE,(.L_10 - _ZN40_INTERNAL_7ae39c4c_4_k_cu_dbc121e3_362974cuda3std6ranges3__45__cpo4swapE)
_ZN40_INTERNAL_7ae39c4c_4_k_cu_dbc121e3_362974cuda3std6ranges3__45__cpo4swapE:
	.zero		1
.L_10:


//--------------------- .nv.constant0._ZN7cutlass13device_kernelINS_4gemm6kernel13GemmUniversalIN4cute5tupleIJiiiiEEENS1_10collective13CollectiveMmaINS1_35MainloopSm100TmaUmmaWarpSpecializedILi4ELi2ELi4ENS5_IJNS4_1CILi2EEESB_NSA_ILi1EEEEEEEENS5_IJNSA_ILi128EEESF_NSA_ILi64EEEEEENS_6half_tENS5_IJSC_llEEESI_SJ_NS4_8TiledMMAINS4_8MMA_AtomIJNS4_26SM100_MMA_F16BF16_2x1SM_SSISI_SI_fLi128ELi128ELNS4_4UMMA5MajorE1ELSO_1ELNSN_7ScaleInE0ELSP_0EEEEEENS4_6LayoutINS5_IJSC_SC_SC_EEENS5_IJNSA_ILi0EEESU_SU_EEEEENS5_IJNS4_10UnderscoreESX_SX_EEEEENS4_28SM100_TMA_2SM_LOAD_MULTICASTENS4_14ComposedLayoutINS4_7SwizzleILi3ELi4ELi3EEENS4_18smem_ptr_flag_bitsILi16EEENSS_INS5_IJSG_NSA_ILi8EEEEEENS5_IJSC_SG_EEEEEEEvNS4_8identityENS4_18SM100_TMA_2SM_LOADES1A_vS1B_EENS_8epilogue10collective18CollectiveEpilogueINS1E_23Sm100TmaWarpSpecializedILi4ELi2ELi16ELb1ELb0EEEJNS5_IJSG_SF_SG_EEENS5_IJNSS_ISG_SC_EENSS_INS5_IJNSA_ILi16EEESB_EEES18_EEEEESI_NS5_IJlSC_lEEESI_S1P_NS1E_6fusion15FusionCallbacksIS1I_NS1Q_17LinearCombinationISI_fSI_fLNS_15FloatRoundStyleE2EEES1J_S1O_JEEENS4_5SM1004TMEM4LOAD26SM100_TMEM_LOAD_32dp32b16xENS4_13SM90_TMA_LOADENS11_INS12_ILi1ELi4ELi3EEES15_NSS_INS5_IJS16_S1L_EEENS5_IJS1L_SC_EEEEEEENS4_39AutoVectorizingCopyWithAssumedAlignmentILi128EEENS4_14SM90_TMA_STOREES25_S27_S27_EEEvvEEEEvNT_6ParamsE --------------------------
	.section	.nv.constant0._ZN7cutlass13device_kernelINS_4gemm6kernel13GemmUniversalIN4cute5tupleIJiiiiEEENS1_10collective13CollectiveMmaINS1_35MainloopSm100TmaUmmaWarpSpecializedILi4ELi2ELi4ENS5_IJNS4_1CILi2EEESB_NSA_ILi1EEEEEEEENS5_IJNSA_ILi128EEESF_NSA_ILi64EEEEEENS_6half_tENS5_IJSC_llEEESI_SJ_NS4_8TiledMMAINS4_8MMA_AtomIJNS4_26SM100_MMA_F16BF16_2x1SM_SSISI_SI_fLi128ELi128ELNS4_4UMMA5MajorE1ELSO_1ELNSN_7ScaleInE0ELSP_0EEEEEENS4_6LayoutINS5_IJSC_SC_SC_EEENS5_IJNSA_ILi0EEESU_SU_EEEEENS5_IJNS4_10UnderscoreESX_SX_EEEEENS4_28SM100_TMA_2SM_LOAD_MULTICASTENS4_14ComposedLayoutINS4_7SwizzleILi3ELi4ELi3EEENS4_18smem_ptr_flag_bitsILi16EEENSS_INS5_IJSG_NSA_ILi8EEEEEENS5_IJSC_SG_EEEEEEEvNS4_8identityENS4_18SM100_TMA_2SM_LOADES1A_vS1B_EENS_8epilogue10collective18CollectiveEpilogueINS1E_23Sm100TmaWarpSpecializedILi4ELi2ELi16ELb1ELb0EEEJNS5_IJSG_SF_SG_EEENS5_IJNSS_ISG_SC_EENSS_INS5_IJNSA_ILi16EEESB_EEES18_EEEEESI_NS5_IJlSC_lEEESI_S1P_NS1E_6fusion15FusionCallbacksIS1I_NS1Q_17LinearCombinationISI_fSI_fLNS_15FloatRoundStyleE2EEES1J_S1O_JEEENS4_5SM1004TMEM4LOAD26SM100_TMEM_LOAD_32dp32b16xENS4_13SM90_TMA_LOADENS11_INS12_ILi1ELi4ELi3EEES15_NSS_INS5_IJS16_S1L_EEENS5_IJS1L_SC_EEEEEEENS4_39AutoVectorizingCopyWithAssumedAlignmentILi128EEENS4_14SM90_TMA_STOREES25_S27_S27_EEEvvEEEEvNT_6ParamsE,"a",@progbits
	.sectionflags	@""
	.align	4
.nv.constant0._ZN7cutlass13device_kernelINS_4gemm6kernel13GemmUniversalIN4cute5tupleIJiiiiEEENS1_10collective13CollectiveMmaINS1_35MainloopSm100TmaUmmaWarpSpecializedILi4ELi2ELi4ENS5_IJNS4_1CILi2EEESB_NSA_ILi1EEEEEEEENS5_IJNSA_ILi128EEESF_NSA_ILi64EEEEEENS_6half_tENS5_IJSC_llEEESI_SJ_NS4_8TiledMMAINS4_8MMA_AtomIJNS4_26SM100_MMA_F16BF16_2x1SM_SSISI_SI_fLi128ELi128ELNS4_4UMMA5MajorE1ELSO_1ELNSN_7ScaleInE0ELSP_0EEEEEENS4_6LayoutINS5_IJSC_SC_SC_EEENS5_IJNSA_ILi0EEESU_SU_EEEEENS5_IJNS4_10UnderscoreESX_SX_EEEEENS4_28SM100_TMA_2SM_LOAD_MULTICASTENS4_14ComposedLayoutINS4_7SwizzleILi3ELi4ELi3EEENS4_18smem_ptr_flag_bitsILi16EEENSS_INS5_IJSG_NSA_ILi8EEEEEENS5_IJSC_SG_EEEEEEEvNS4_8identityENS4_18SM100_TMA_2SM_LOADES1A_vS1B_EENS_8epilogue10collective18CollectiveEpilogueINS1E_23Sm100TmaWarpSpecializedILi4ELi2ELi16ELb1ELb0EEEJNS5_IJSG_SF_SG_EEENS5_IJNSS_ISG_SC_EENSS_INS5_IJNSA_ILi16EEESB_EEES18_EEEEESI_NS5_IJlSC_lEEESI_S1P_NS1E_6fusion15FusionCallbacksIS1I_NS1Q_17LinearCombinationISI_fSI_fLNS_15FloatRoundStyleE2EEES1J_S1O_JEEENS4_5SM1004TMEM4LOAD26SM100_TMEM_LOAD_32dp32b16xENS4_13SM90_TMA_LOADENS11_INS12_ILi1ELi4ELi3EEES15_NSS_INS5_IJS16_S1L_EEENS5_IJS1L_SC_EEEEEEENS4_39AutoVectorizingCopyWithAssumedAlignmentILi128EEENS4_14SM90_TMA_STOREES25_S27_S27_EEEvvEEEEvNT_6ParamsE:
	.zero		2944


//--------------------- SYMBOLS --------------------------

	.type		.nv.reservedSmem.offset0,@object
	.size		.nv.reservedSmem.offset0,0x4
	.type		.nv.reservedSmem.cap,@object
	.size		.nv.reservedSmem.cap,0x4
	.type		__assertfail,@function
